//
// Generated by NVIDIA NVVM Compiler
//
// Compiler Build ID: CL-36424714
// Cuda compilation tools, release 13.0, V13.0.88
// Based on NVVM 20.0.0
//

.version 9.0
.target sm_100
.address_size 64

	// .globl	default_function_kernel0
// _ZZ24default_function_kernel0E15pad_temp_shared has been demoted
// _ZZ24default_function_kernel0E13kernel_shared has been demoted

.visible .entry default_function_kernel0(
	.param .u64 .ptr .align 1 default_function_kernel0_param_0,
	.param .u64 .ptr .align 1 default_function_kernel0_param_1,
	.param .u64 .ptr .align 1 default_function_kernel0_param_2
)
{
	.reg .pred 	%p<28>;
	.reg .b16 	%rs<25>;
	.reg .b32 	%r<118>;
	.reg .b32 	%f<265>;
	.reg .b64 	%rd<26>;
	// demoted variable
	.shared .align 4 .b8 _ZZ24default_function_kernel0E15pad_temp_shared[1024];
	// demoted variable
	.shared .align 4 .b8 _ZZ24default_function_kernel0E13kernel_shared[6144];
	ld.param.u64 	%rd6, [default_function_kernel0_param_1];
	cvta.to.global.u64 	%rd1, %rd6;
	mov.u32 	%r42, %tid.z;
	shl.b32 	%r43, %r42, 3;
	mov.u32 	%r1, %tid.x;
	shl.b32 	%r44, %r1, 1;
	add.s32 	%r45, %r43, %r44;
	setp.lt.u32 	%p4, %r45, 256;
	setp.lt.u32 	%p5, %r1, 4;
	and.pred  	%p1, %p5, %p4;
	mov.u32 	%r2, %ctaid.y;
	and.b32  	%r3, %r45, 14;
	setp.lt.u32 	%p6, %r45, 255;
	and.pred  	%p2, %p5, %p6;
	mul.lo.s32 	%r46, %r42, 576;
	mul.lo.s32 	%r47, %r1, 7;
	cvt.u16.u32 	%rs1, %r47;
	mul.hi.u16 	%rs2, %rs1, 21846;
	cvt.u32.u16 	%r48, %rs2;
	mul.wide.u16 	%r49, %rs2, 9;
	mul.lo.s16 	%rs3, %rs2, 3;
	sub.s16 	%rs4, %rs1, %rs3;
	cvt.u32.u16 	%r50, %rs4;
	mad.lo.s32 	%r51, %r42, 48, %r47;
	add.s16 	%rs5, %rs1, 1;
	mul.hi.u16 	%rs6, %rs5, 21846;
	mul.wide.u16 	%r52, %rs6, 9;
	mul.lo.s16 	%rs7, %rs6, 3;
	sub.s16 	%rs8, %rs5, %rs7;
	cvt.u32.u16 	%r53, %rs8;
	add.s16 	%rs9, %rs1, 2;
	mul.hi.u16 	%rs10, %rs9, 21846;
	mul.wide.u16 	%r54, %rs10, 9;
	mul.lo.s16 	%rs11, %rs10, 3;
	sub.s16 	%rs12, %rs9, %rs11;
	cvt.u32.u16 	%r55, %rs12;
	add.s16 	%rs13, %rs1, 4;
	mul.hi.u16 	%rs14, %rs13, 21846;
	mul.wide.u16 	%r56, %rs14, 9;
	add.s16 	%rs15, %rs1, 5;
	mul.hi.u16 	%rs16, %rs15, 21846;
	mul.wide.u16 	%r57, %rs16, 9;
	add.s16 	%rs17, %rs1, 6;
	mul.hi.u16 	%rs18, %rs17, 10923;
	shr.u16 	%rs19, %rs18, 3;
	cvt.u32.u16 	%r58, %rs19;
	add.s32 	%r59, %r42, %r58;
	setp.gt.u32 	%p7, %r59, 31;
	shl.b32 	%r60, %r42, 4;
	add.s32 	%r61, %r60, %r48;
	setp.gt.u32 	%p8, %r61, 509;
	setp.gt.u32 	%p9, %r51, 1529;
	setp.gt.u32 	%p10, %r1, 5;
	or.pred  	%p11, %p10, %p9;
	or.pred  	%p13, %p7, %p8;
	or.pred  	%p3, %p13, %p11;
	add.s32 	%r63, %r46, %r57;
	add.s32 	%r4, %r63, %r55;
	add.s32 	%r64, %r46, %r56;
	add.s32 	%r5, %r64, %r53;
	add.s32 	%r65, %r46, %r54;
	add.s32 	%r6, %r65, %r55;
	add.s32 	%r66, %r46, %r52;
	add.s32 	%r7, %r66, %r53;
	add.s32 	%r67, %r46, %r49;
	add.s32 	%r8, %r67, %r50;
	mul.lo.s32 	%r9, %r2, 14;
	mov.f32 	%f261, 0f00000000;
	mov.b32 	%r108, 0;
	not.pred 	%p14, %p1;
	not.pred 	%p20, %p2;
	mov.f32 	%f262, %f261;
$L__BB0_1:
	mul.lo.s32 	%r69, %r108, 3136;
	mul.lo.s32 	%r70, %r108, 144;
	add.s32 	%r116, %r4, %r70;
	add.s32 	%r115, %r5, %r70;
	add.s32 	%r114, %r6, %r70;
	add.s32 	%r113, %r7, %r70;
	add.s32 	%r112, %r8, %r70;
	mov.u32 	%r71, %tid.z;
	shl.b32 	%r72, %r71, 3;
	shl.b32 	%r73, %r1, 1;
	add.s32 	%r74, %r72, %r73;
	cvt.u16.u32 	%rs20, %r1;
	shl.b16 	%rs21, %rs20, 1;
	cvt.u16.u32 	%rs22, %r71;
	shl.b16 	%rs23, %rs22, 3;
	add.s16 	%rs24, %rs23, %rs21;
	cvt.u32.u16 	%r75, %rs24;
	and.b32  	%r76, %r75, 14;
	shr.u32 	%r77, %r74, 4;
	mad.lo.s32 	%r78, %r77, 196, %r9;
	add.s32 	%r79, %r78, %r76;
	add.s32 	%r111, %r79, %r69;
	add.s32 	%r80, %r78, %r3;
	add.s32 	%r109, %r80, %r69;
	mov.b32 	%r117, 0;
	mov.u32 	%r110, %r2;
$L__BB0_2:
	ld.param.u64 	%rd24, [default_function_kernel0_param_0];
	mov.u32 	%r27, %tid.z;
	shl.b32 	%r81, %r27, 3;
	shl.b32 	%r82, %r1, 1;
	add.s32 	%r83, %r81, %r82;
	shl.b32 	%r84, %r83, 2;
	mov.u32 	%r85, _ZZ24default_function_kernel0E15pad_temp_shared;
	add.s32 	%r28, %r85, %r84;
	cvta.to.global.u64 	%rd2, %rd24;
	bar.sync 	0;
	@%p14 bra 	$L__BB0_6;
	setp.eq.s32 	%p15, %r3, 0;
	or.b32  	%r87, %r117, %r2;
	setp.eq.s32 	%p16, %r87, 0;
	setp.gt.u32 	%p17, %r110, 14;
	or.pred  	%p18, %p16, %p15;
	or.pred  	%p19, %p18, %p17;
	mov.f32 	%f263, 0f00000000;
	@%p19 bra 	$L__BB0_5;
	add.s32 	%r88, %r109, -15;
	mul.wide.s32 	%rd7, %r88, 4;
	add.s64 	%rd8, %rd2, %rd7;
	ld.global.nc.f32 	%f263, [%rd8];
$L__BB0_5:
	st.shared.f32 	[%r28], %f263;
$L__BB0_6:
	@%p20 bra 	$L__BB0_10;
	sub.s32 	%r93, 14, %r83;
	and.b32  	%r94, %r93, 14;
	setp.eq.s32 	%p21, %r94, 0;
	or.b32  	%r95, %r117, %r2;
	setp.eq.s32 	%p22, %r95, 0;
	setp.gt.u32 	%p23, %r110, 14;
	or.pred  	%p24, %p22, %p21;
	or.pred  	%p25, %p24, %p23;
	mov.f32 	%f264, 0f00000000;
	@%p25 bra 	$L__BB0_9;
	add.s32 	%r96, %r111, -14;
	mul.wide.s32 	%rd9, %r96, 4;
	add.s64 	%rd10, %rd2, %rd9;
	ld.global.nc.f32 	%f264, [%rd10];
$L__BB0_9:
	st.shared.f32 	[%r28+4], %f264;
$L__BB0_10:
	mul.wide.u32 	%rd11, %r112, 4;
	add.s64 	%rd12, %rd1, %rd11;
	add.s64 	%rd3, %rd12, 36;
	ld.global.nc.f32 	%f14, [%rd12];
	mul.lo.s32 	%r97, %r1, 7;
	mad.lo.s32 	%r98, %r27, 48, %r97;
	shl.b32 	%r99, %r98, 2;
	mov.u32 	%r100, _ZZ24default_function_kernel0E13kernel_shared;
	add.s32 	%r29, %r100, %r99;
	st.shared.f32 	[%r29], %f14;
	mul.wide.u32 	%rd13, %r113, 4;
	add.s64 	%rd14, %rd1, %rd13;
	ld.global.nc.f32 	%f15, [%rd14];
	st.shared.f32 	[%r29+4], %f15;
	mul.wide.u32 	%rd15, %r114, 4;
	add.s64 	%rd16, %rd1, %rd15;
	ld.global.nc.f32 	%f16, [%rd16];
	st.shared.f32 	[%r29+8], %f16;
	ld.global.nc.f32 	%f17, [%rd12+36];
	st.shared.f32 	[%r29+12], %f17;
	mul.wide.u32 	%rd17, %r115, 4;
	add.s64 	%rd18, %rd1, %rd17;
	ld.global.nc.f32 	%f18, [%rd18];
	st.shared.f32 	[%r29+16], %f18;
	mul.wide.u32 	%rd19, %r116, 4;
	add.s64 	%rd20, %rd1, %rd19;
	ld.global.nc.f32 	%f19, [%rd20];
	st.shared.f32 	[%r29+20], %f19;
	@%p3 bra 	$L__BB0_12;
	ld.global.nc.f32 	%f20, [%rd3+36];
	st.shared.f32 	[%r29+24], %f20;
$L__BB0_12:
	bar.sync 	0;
	shl.b32 	%r101, %r1, 2;
	mov.u32 	%r102, _ZZ24default_function_kernel0E15pad_temp_shared;
	add.s32 	%r103, %r102, %r101;
	ld.shared.f32 	%f21, [%r103];
	ld.shared.f32 	%f22, [%r103+28];
	ld.shared.f32 	%f23, [%r103+64];
	ld.shared.f32 	%f24, [%r103+92];
	ld.shared.f32 	%f25, [%r103+128];
	ld.shared.f32 	%f26, [%r103+156];
	ld.shared.f32 	%f27, [%r103+192];
	ld.shared.f32 	%f28, [%r103+220];
	ld.shared.f32 	%f29, [%r103+256];
	ld.shared.f32 	%f30, [%r103+284];
	ld.shared.f32 	%f31, [%r103+320];
	ld.shared.f32 	%f32, [%r103+348];
	ld.shared.f32 	%f33, [%r103+384];
	ld.shared.f32 	%f34, [%r103+412];
	ld.shared.f32 	%f35, [%r103+448];
	ld.shared.f32 	%f36, [%r103+476];
	mov.u32 	%r30, %tid.z;
	mov.u32 	%r104, _ZZ24default_function_kernel0E13kernel_shared;
	mad.lo.s32 	%r105, %r30, 192, %r104;
	ld.shared.f32 	%f37, [%r105];
	ld.shared.f32 	%f38, [%r105+12];
	ld.shared.f32 	%f39, [%r105+24];
	ld.shared.f32 	%f40, [%r105+36];
	ld.shared.f32 	%f41, [%r105+48];
	ld.shared.f32 	%f42, [%r105+60];
	ld.shared.f32 	%f43, [%r105+72];
	ld.shared.f32 	%f44, [%r105+84];
	fma.rn.f32 	%f45, %f21, %f37, %f262;
	fma.rn.f32 	%f46, %f22, %f37, %f261;
	fma.rn.f32 	%f47, %f23, %f38, %f45;
	fma.rn.f32 	%f48, %f24, %f38, %f46;
	fma.rn.f32 	%f49, %f25, %f39, %f47;
	fma.rn.f32 	%f50, %f26, %f39, %f48;
	fma.rn.f32 	%f51, %f27, %f40, %f49;
	fma.rn.f32 	%f52, %f28, %f40, %f50;
	fma.rn.f32 	%f53, %f29, %f41, %f51;
	fma.rn.f32 	%f54, %f30, %f41, %f52;
	fma.rn.f32 	%f55, %f31, %f42, %f53;
	fma.rn.f32 	%f56, %f32, %f42, %f54;
	fma.rn.f32 	%f57, %f33, %f43, %f55;
	fma.rn.f32 	%f58, %f34, %f43, %f56;
	fma.rn.f32 	%f59, %f35, %f44, %f57;
	fma.rn.f32 	%f60, %f36, %f44, %f58;
	ld.shared.f32 	%f61, [%r103+4];
	ld.shared.f32 	%f62, [%r103+32];
	ld.shared.f32 	%f63, [%r103+68];
	ld.shared.f32 	%f64, [%r103+96];
	ld.shared.f32 	%f65, [%r103+132];
	ld.shared.f32 	%f66, [%r103+160];
	ld.shared.f32 	%f67, [%r103+196];
	ld.shared.f32 	%f68, [%r103+224];
	ld.shared.f32 	%f69, [%r103+260];
	ld.shared.f32 	%f70, [%r103+288];
	ld.shared.f32 	%f71, [%r103+324];
	ld.shared.f32 	%f72, [%r103+352];
	ld.shared.f32 	%f73, [%r103+388];
	ld.shared.f32 	%f74, [%r103+416];
	ld.shared.f32 	%f75, [%r103+452];
	ld.shared.f32 	%f76, [%r103+480];
	ld.shared.f32 	%f77, [%r105+4];
	ld.shared.f32 	%f78, [%r105+16];
	ld.shared.f32 	%f79, [%r105+28];
	ld.shared.f32 	%f80, [%r105+40];
	ld.shared.f32 	%f81, [%r105+52];
	ld.shared.f32 	%f82, [%r105+64];
	ld.shared.f32 	%f83, [%r105+76];
	ld.shared.f32 	%f84, [%r105+88];
	fma.rn.f32 	%f85, %f61, %f77, %f59;
	fma.rn.f32 	%f86, %f62, %f77, %f60;
	fma.rn.f32 	%f87, %f63, %f78, %f85;
	fma.rn.f32 	%f88, %f64, %f78, %f86;
	fma.rn.f32 	%f89, %f65, %f79, %f87;
	fma.rn.f32 	%f90, %f66, %f79, %f88;
	fma.rn.f32 	%f91, %f67, %f80, %f89;
	fma.rn.f32 	%f92, %f68, %f80, %f90;
	fma.rn.f32 	%f93, %f69, %f81, %f91;
	fma.rn.f32 	%f94, %f70, %f81, %f92;
	fma.rn.f32 	%f95, %f71, %f82, %f93;
	fma.rn.f32 	%f96, %f72, %f82, %f94;
	fma.rn.f32 	%f97, %f73, %f83, %f95;
	fma.rn.f32 	%f98, %f74, %f83, %f96;
	fma.rn.f32 	%f99, %f75, %f84, %f97;
	fma.rn.f32 	%f100, %f76, %f84, %f98;
	ld.shared.f32 	%f101, [%r103+8];
	ld.shared.f32 	%f102, [%r103+36];
	ld.shared.f32 	%f103, [%r103+72];
	ld.shared.f32 	%f104, [%r103+100];
	ld.shared.f32 	%f105, [%r103+136];
	ld.shared.f32 	%f106, [%r103+164];
	ld.shared.f32 	%f107, [%r103+200];
	ld.shared.f32 	%f108, [%r103+228];
	ld.shared.f32 	%f109, [%r103+264];
	ld.shared.f32 	%f110, [%r103+292];
	ld.shared.f32 	%f111, [%r103+328];
	ld.shared.f32 	%f112, [%r103+356];
	ld.shared.f32 	%f113, [%r103+392];
	ld.shared.f32 	%f114, [%r103+420];
	ld.shared.f32 	%f115, [%r103+456];
	ld.shared.f32 	%f116, [%r103+484];
	ld.shared.f32 	%f117, [%r105+8];
	ld.shared.f32 	%f118, [%r105+20];
	ld.shared.f32 	%f119, [%r105+32];
	ld.shared.f32 	%f120, [%r105+44];
	ld.shared.f32 	%f121, [%r105+56];
	ld.shared.f32 	%f122, [%r105+68];
	ld.shared.f32 	%f123, [%r105+80];
	ld.shared.f32 	%f124, [%r105+92];
	fma.rn.f32 	%f125, %f101, %f117, %f99;
	fma.rn.f32 	%f126, %f102, %f117, %f100;
	fma.rn.f32 	%f127, %f103, %f118, %f125;
	fma.rn.f32 	%f128, %f104, %f118, %f126;
	fma.rn.f32 	%f129, %f105, %f119, %f127;
	fma.rn.f32 	%f130, %f106, %f119, %f128;
	fma.rn.f32 	%f131, %f107, %f120, %f129;
	fma.rn.f32 	%f132, %f108, %f120, %f130;
	fma.rn.f32 	%f133, %f109, %f121, %f131;
	fma.rn.f32 	%f134, %f110, %f121, %f132;
	fma.rn.f32 	%f135, %f111, %f122, %f133;
	fma.rn.f32 	%f136, %f112, %f122, %f134;
	fma.rn.f32 	%f137, %f113, %f123, %f135;
	fma.rn.f32 	%f138, %f114, %f123, %f136;
	fma.rn.f32 	%f139, %f115, %f124, %f137;
	fma.rn.f32 	%f140, %f116, %f124, %f138;
	ld.shared.f32 	%f141, [%r103+512];
	ld.shared.f32 	%f142, [%r103+540];
	ld.shared.f32 	%f143, [%r103+576];
	ld.shared.f32 	%f144, [%r103+604];
	ld.shared.f32 	%f145, [%r103+640];
	ld.shared.f32 	%f146, [%r103+668];
	ld.shared.f32 	%f147, [%r103+704];
	ld.shared.f32 	%f148, [%r103+732];
	ld.shared.f32 	%f149, [%r103+768];
	ld.shared.f32 	%f150, [%r103+796];
	ld.shared.f32 	%f151, [%r103+832];
	ld.shared.f32 	%f152, [%r103+860];
	ld.shared.f32 	%f153, [%r103+896];
	ld.shared.f32 	%f154, [%r103+924];
	ld.shared.f32 	%f155, [%r103+960];
	ld.shared.f32 	%f156, [%r103+988];
	ld.shared.f32 	%f157, [%r105+96];
	ld.shared.f32 	%f158, [%r105+108];
	ld.shared.f32 	%f159, [%r105+120];
	ld.shared.f32 	%f160, [%r105+132];
	ld.shared.f32 	%f161, [%r105+144];
	ld.shared.f32 	%f162, [%r105+156];
	ld.shared.f32 	%f163, [%r105+168];
	ld.shared.f32 	%f164, [%r105+180];
	fma.rn.f32 	%f165, %f141, %f157, %f139;
	fma.rn.f32 	%f166, %f142, %f157, %f140;
	fma.rn.f32 	%f167, %f143, %f158, %f165;
	fma.rn.f32 	%f168, %f144, %f158, %f166;
	fma.rn.f32 	%f169, %f145, %f159, %f167;
	fma.rn.f32 	%f170, %f146, %f159, %f168;
	fma.rn.f32 	%f171, %f147, %f160, %f169;
	fma.rn.f32 	%f172, %f148, %f160, %f170;
	fma.rn.f32 	%f173, %f149, %f161, %f171;
	fma.rn.f32 	%f174, %f150, %f161, %f172;
	fma.rn.f32 	%f175, %f151, %f162, %f173;
	fma.rn.f32 	%f176, %f152, %f162, %f174;
	fma.rn.f32 	%f177, %f153, %f163, %f175;
	fma.rn.f32 	%f178, %f154, %f163, %f176;
	fma.rn.f32 	%f179, %f155, %f164, %f177;
	fma.rn.f32 	%f180, %f156, %f164, %f178;
	ld.shared.f32 	%f181, [%r103+516];
	ld.shared.f32 	%f182, [%r103+544];
	ld.shared.f32 	%f183, [%r103+580];
	ld.shared.f32 	%f184, [%r103+608];
	ld.shared.f32 	%f185, [%r103+644];
	ld.shared.f32 	%f186, [%r103+672];
	ld.shared.f32 	%f187, [%r103+708];
	ld.shared.f32 	%f188, [%r103+736];
	ld.shared.f32 	%f189, [%r103+772];
	ld.shared.f32 	%f190, [%r103+800];
	ld.shared.f32 	%f191, [%r103+836];
	ld.shared.f32 	%f192, [%r103+864];
	ld.shared.f32 	%f193, [%r103+900];
	ld.shared.f32 	%f194, [%r103+928];
	ld.shared.f32 	%f195, [%r103+964];
	ld.shared.f32 	%f196, [%r103+992];
	ld.shared.f32 	%f197, [%r105+100];
	ld.shared.f32 	%f198, [%r105+112];
	ld.shared.f32 	%f199, [%r105+124];
	ld.shared.f32 	%f200, [%r105+136];
	ld.shared.f32 	%f201, [%r105+148];
	ld.shared.f32 	%f202, [%r105+160];
	ld.shared.f32 	%f203, [%r105+172];
	ld.shared.f32 	%f204, [%r105+184];
	fma.rn.f32 	%f205, %f181, %f197, %f179;
	fma.rn.f32 	%f206, %f182, %f197, %f180;
	fma.rn.f32 	%f207, %f183, %f198, %f205;
	fma.rn.f32 	%f208, %f184, %f198, %f206;
	fma.rn.f32 	%f209, %f185, %f199, %f207;
	fma.rn.f32 	%f210, %f186, %f199, %f208;
	fma.rn.f32 	%f211, %f187, %f200, %f209;
	fma.rn.f32 	%f212, %f188, %f200, %f210;
	fma.rn.f32 	%f213, %f189, %f201, %f211;
	fma.rn.f32 	%f214, %f190, %f201, %f212;
	fma.rn.f32 	%f215, %f191, %f202, %f213;
	fma.rn.f32 	%f216, %f192, %f202, %f214;
	fma.rn.f32 	%f217, %f193, %f203, %f215;
	fma.rn.f32 	%f218, %f194, %f203, %f216;
	fma.rn.f32 	%f219, %f195, %f204, %f217;
	fma.rn.f32 	%f220, %f196, %f204, %f218;
	ld.shared.f32 	%f221, [%r103+520];
	ld.shared.f32 	%f222, [%r103+548];
	ld.shared.f32 	%f223, [%r103+584];
	ld.shared.f32 	%f224, [%r103+612];
	ld.shared.f32 	%f225, [%r103+648];
	ld.shared.f32 	%f226, [%r103+676];
	ld.shared.f32 	%f227, [%r103+712];
	ld.shared.f32 	%f228, [%r103+740];
	ld.shared.f32 	%f229, [%r103+776];
	ld.shared.f32 	%f230, [%r103+804];
	ld.shared.f32 	%f231, [%r103+840];
	ld.shared.f32 	%f232, [%r103+868];
	ld.shared.f32 	%f233, [%r103+904];
	ld.shared.f32 	%f234, [%r103+932];
	ld.shared.f32 	%f235, [%r103+968];
	ld.shared.f32 	%f236, [%r103+996];
	ld.shared.f32 	%f237, [%r105+104];
	ld.shared.f32 	%f238, [%r105+116];
	ld.shared.f32 	%f239, [%r105+128];
	ld.shared.f32 	%f240, [%r105+140];
	ld.shared.f32 	%f241, [%r105+152];
	ld.shared.f32 	%f242, [%r105+164];
	ld.shared.f32 	%f243, [%r105+176];
	ld.shared.f32 	%f244, [%r105+188];
	fma.rn.f32 	%f245, %f221, %f237, %f219;
	fma.rn.f32 	%f246, %f222, %f237, %f220;
	fma.rn.f32 	%f247, %f223, %f238, %f245;
	fma.rn.f32 	%f248, %f224, %f238, %f246;
	fma.rn.f32 	%f249, %f225, %f239, %f247;
	fma.rn.f32 	%f250, %f226, %f239, %f248;
	fma.rn.f32 	%f251, %f227, %f240, %f249;
	fma.rn.f32 	%f252, %f228, %f240, %f250;
	fma.rn.f32 	%f253, %f229, %f241, %f251;
	fma.rn.f32 	%f254, %f230, %f241, %f252;
	fma.rn.f32 	%f255, %f231, %f242, %f253;
	fma.rn.f32 	%f256, %f232, %f242, %f254;
	fma.rn.f32 	%f257, %f233, %f243, %f255;
	fma.rn.f32 	%f258, %f234, %f243, %f256;
	fma.rn.f32 	%f262, %f235, %f244, %f257;
	fma.rn.f32 	%f261, %f236, %f244, %f258;
	add.s32 	%r117, %r117, 1;
	add.s32 	%r116, %r116, 3;
	add.s32 	%r115, %r115, 3;
	add.s32 	%r114, %r114, 3;
	add.s32 	%r113, %r113, 3;
	add.s32 	%r112, %r112, 3;
	add.s32 	%r111, %r111, 14;
	add.s32 	%r110, %r110, 1;
	add.s32 	%r109, %r109, 14;
	setp.ne.s32 	%p26, %r117, 3;
	@%p26 bra 	$L__BB0_2;
	add.s32 	%r108, %r108, 1;
	setp.ne.s32 	%p27, %r108, 4;
	@%p27 bra 	$L__BB0_1;
	ld.param.u64 	%rd25, [default_function_kernel0_param_2];
	cvta.to.global.u64 	%rd21, %rd25;
	add.s32 	%r106, %r9, %r1;
	mad.lo.s32 	%r107, %r30, 196, %r106;
	mul.wide.u32 	%rd22, %r107, 4;
	add.s64 	%rd23, %rd21, %rd22;
	st.global.f32 	[%rd23], %f262;
	st.global.f32 	[%rd23+28], %f261;
	ret;

}


// ===== COMPILED SASS (sm_100) =====

	.target	sm_100

	.elftype	@"ET_EXEC"


//--------------------- .note.nv.tkinfo           --------------------------
	.section	.note.nv.tkinfo,"",@"SHT_NOTE"
	.sectionflags	@"SHF_NOTE_NV_TKINFO"
	.tkinfo
        /*0018*/ 	.word	0x00000002
        /*0030*/ 	.string	""
        /*0030*/ 	.string	"ptxas"
        /*0030*/ 	.string	"Cuda compilation tools, release 13.0, V13.0.88"
        /*0030*/ 	.string	"Build cuda_13.0.r13.0/compiler.36424714_0"
        /*0030*/ 	.string	"-arch sm_100 -m 64 "



//--------------------- .note.nv.cuinfo           --------------------------
	.section	.note.nv.cuinfo,"",@"SHT_NOTE"
	.sectionflags	@"SHF_NOTE_NV_CUINFO"
        /*0018*/ 	.short	0x0002
        /*001a*/ 	.short	0x0064
        /*001c*/ 	.short	0x0082
	.zero		2


//--------------------- .nv.info                  --------------------------
	.section	.nv.info,"",@"SHT_CUDA_INFO"
	.align	4


	//----- nvinfo : EIATTR_REGCOUNT
	.align		4
        /*0000*/ 	.byte	0x04, 0x2f
        /*0002*/ 	.short	(.L_1 - .L_0)
	.align		4
.L_0:
        /*0004*/ 	.word	index@(default_function_kernel0)
        /*0008*/ 	.word	0x0000002b


	//----- nvinfo : EIATTR_FRAME_SIZE
	.align		4
.L_1:
        /*000c*/ 	.byte	0x04, 0x11
        /*000e*/ 	.short	(.L_3 - .L_2)
	.align		4
.L_2:
        /*0010*/ 	.word	index@(default_function_kernel0)
        /*0014*/ 	.word	0x00000000


	//----- nvinfo : EIATTR_MIN_STACK_SIZE
	.align		4
.L_3:
        /*0018*/ 	.byte	0x04, 0x12
        /*001a*/ 	.short	(.L_5 - .L_4)
	.align		4
.L_4:
        /*001c*/ 	.word	index@(default_function_kernel0)
        /*0020*/ 	.word	0x00000000
.L_5:


//--------------------- .nv.compat                --------------------------
	.section	.nv.compat,"",@"SHT_CUDA_COMPAT_INFO"
	.align	4
        /*0000*/ 	.byte	0x02, 0x09, 0x00, 0x00, 0x02, 0x02, 0x01, 0x00, 0x02, 0x05, 0x05, 0x00, 0x03, 0x07, 0x01, 0x01
        /*0010*/ 	.byte	0x02, 0x03, 0x00, 0x00, 0x02, 0x06, 0x01, 0x00, 0x04, 0x0b, 0x08, 0x00, 0x09, 0x00, 0x00, 0x00
        /*0020*/ 	.byte	0x00, 0x00, 0x00, 0x00


//--------------------- .nv.info.default_function_kernel0 --------------------------
	.section	.nv.info.default_function_kernel0,"",@"SHT_CUDA_INFO"
	.sectionflags	@""
	.align	4


	//----- nvinfo : EIATTR_CUDA_API_VERSION
	.align		4
        /*0000*/ 	.byte	0x04, 0x37
        /*0002*/ 	.short	(.L_7 - .L_6)
.L_6:
        /*0004*/ 	.word	0x00000082


	//----- nvinfo : EIATTR_KPARAM_INFO
	.align		4
.L_7:
        /*0008*/ 	.byte	0x04, 0x17
        /*000a*/ 	.short	(.L_9 - .L_8)
.L_8:
        /*000c*/ 	.word	0x00000000
        /*0010*/ 	.short	0x0002
        /*0012*/ 	.short	0x0010
        /*0014*/ 	.byte	0x00, 0xf5, 0x21, 0x00


	//----- nvinfo : EIATTR_KPARAM_INFO
	.align		4
.L_9:
        /*0018*/ 	.byte	0x04, 0x17
        /*001a*/ 	.short	(.L_11 - .L_10)
.L_10:
        /*001c*/ 	.word	0x00000000
        /*0020*/ 	.short	0x0001
        /*0022*/ 	.short	0x0008
        /*0024*/ 	.byte	0x00, 0xf5, 0x21, 0x00


	//----- nvinfo : EIATTR_KPARAM_INFO
	.align		4
.L_11:
        /*0028*/ 	.byte	0x04, 0x17
        /*002a*/ 	.short	(.L_13 - .L_12)
.L_12:
        /*002c*/ 	.word	0x00000000
        /*0030*/ 	.short	0x0000
        /*0032*/ 	.short	0x0000
        /*0034*/ 	.byte	0x00, 0xf5, 0x21, 0x00


	//----- nvinfo : EIATTR_SPARSE_MMA_MASK
	.align		4
.L_13:
        /*0038*/ 	.byte	0x03, 0x50
        /*003a*/ 	.short	0x0000


	//----- nvinfo : EIATTR_MAXREG_COUNT
	.align		4
        /*003c*/ 	.byte	0x03, 0x1b
        /*003e*/ 	.short	0x00ff


	//----- nvinfo : EIATTR_NUM_BARRIERS
	.align		4
        /*0040*/ 	.byte	0x02, 0x4c
        /*0042*/ 	.byte	0x01
	.zero		1


	//----- nvinfo : EIATTR_MERCURY_ISA_VERSION
	.align		4
        /*0044*/ 	.byte	0x03, 0x5f
        /*0046*/ 	.short	0x0101


	//----- nvinfo : EIATTR_VRC_CTA_INIT_COUNT
	.align		4
        /*0048*/ 	.byte	0x02, 0x4a
	.zero		1
	.zero		1


	//----- nvinfo : EIATTR_EXIT_INSTR_OFFSETS
	.align		4
        /*004c*/ 	.byte	0x04, 0x1c
        /*004e*/ 	.short	(.L_15 - .L_14)


	//   ....[0]....
.L_14:
        /*0050*/ 	.word	0x00001890


	//----- nvinfo : EIATTR_CRS_STACK_SIZE
	.align		4
.L_15:
        /*0054*/ 	.byte	0x04, 0x1e
        /*0056*/ 	.short	(.L_17 - .L_16)
.L_16:
        /*0058*/ 	.word	0x00000000


	//----- nvinfo : EIATTR_CBANK_PARAM_SIZE
	.align		4
.L_17:
        /*005c*/ 	.byte	0x03, 0x19
        /*005e*/ 	.short	0x0018


	//----- nvinfo : EIATTR_PARAM_CBANK
	.align		4
        /*0060*/ 	.byte	0x04, 0x0a
        /*0062*/ 	.short	(.L_19 - .L_18)
	.align		4
.L_18:
        /*0064*/ 	.word	index@(.nv.constant0.default_function_kernel0)
        /*0068*/ 	.short	0x0380
        /*006a*/ 	.short	0x0018


	//----- nvinfo : EIATTR_SW_WAR
	.align		4
.L_19:
        /*006c*/ 	.byte	0x04, 0x36
        /*006e*/ 	.short	(.L_21 - .L_20)
.L_20:
        /*0070*/ 	.word	0x00000008
.L_21:


//--------------------- .nv.callgraph             --------------------------
	.section	.nv.callgraph,"",@"SHT_CUDA_CALLGRAPH"
	.align	4
	.sectionentsize	8
	.align		4
        /*0000*/ 	.word	0x00000000
	.align		4
        /*0004*/ 	.word	0xffffffff
	.align		4
        /*0008*/ 	.word	0x00000000
	.align		4
        /*000c*/ 	.word	0xfffffffe
	.align		4
        /*0010*/ 	.word	0x00000000
	.align		4
        /*0014*/ 	.word	0xfffffffd
	.align		4
        /*0018*/ 	.word	0x00000000
	.align		4
        /*001c*/ 	.word	0xfffffffc


//--------------------- .text.default_function_kernel0 --------------------------
	.section	.text.default_function_kernel0,"ax",@progbits
	.align	128
        .global         default_function_kernel0
        .type           default_function_kernel0,@function
        .size           default_function_kernel0,(.L_x_11 - default_function_kernel0)
        .other          default_function_kernel0,@"STO_CUDA_ENTRY STV_DEFAULT"
default_function_kernel0:
.text.default_function_kernel0:
[----:B------:R-:W-:Y:S01]  /*0000*/  LDC R1, c[0x0][0x37c] ;  /* 0x0000df00ff017b82 */ /* 0x000fe20000000800 */
[----:B------:R-:W0:Y:S01]  /*0010*/  S2R R3, SR_TID.X ;  /* 0x0000000000037919 */ /* 0x000e220000002100 */
[----:B------:R-:W-:Y:S01]  /*0020*/  HFMA2 R27, -RZ, RZ, 0, 0 ;  /* 0x00000000ff1b7431 */ /* 0x000fe200000001ff */
[----:B------:R-:W-:Y:S01]  /*0030*/  MOV R39, RZ ;  /* 0x000000ff00277202 */ /* 0x000fe20000000f00 */
[----:B------:R-:W-:Y:S01]  /*0040*/  HFMA2 R17, -RZ, RZ, 0, 0 ;  /* 0x00000000ff117431 */ /* 0x000fe200000001ff */
[----:B------:R-:W1:Y:S01]  /*0050*/  S2R R6, SR_TID.Z ;  /* 0x0000000000067919 */ /* 0x000e620000002300 */
[----:B------:R-:W2:Y:S01]  /*0060*/  LDCU.64 UR8, c[0x0][0x358] ;  /* 0x00006b00ff0877ac */ /* 0x000ea20008000a00 */
[----:B0-----:R-:W-:-:S04]  /*0070*/  LEA R2, R3, -R3, 0x3 ;  /* 0x8000000303027211 */ /* 0x001fc800078e18ff */
[C---:B------:R-:W-:Y:S02]  /*0080*/  LOP3.LUT R4, R2.reuse, 0xffff, RZ, 0xc0, !PT ;  /* 0x0000ffff02047812 */ /* 0x040fe400078ec0ff */
[----:B------:R-:W-:Y:S01]  /*0090*/  IADD3 R0, PT, PT, R2, 0x6, RZ ;  /* 0x0000000602007810 */ /* 0x000fe20007ffe0ff */
[C---:B-1----:R-:W-:Y:S01]  /*00a0*/  IMAD R2, R6.reuse, 0x30, R2 ;  /* 0x0000003006027824 */ /* 0x042fe200078e0202 */
[----:B------:R-:W-:Y:S01]  /*00b0*/  LEA R40, R6, R3, 0x2 ;  /* 0x0000000306287211 */ /* 0x000fe200078e10ff */
[----:B------:R-:W-:Y:S01]  /*00c0*/  IMAD R4, R4, 0x5556, RZ ;  /* 0x0000555604047824 */ /* 0x000fe200078e02ff */
[----:B------:R-:W-:Y:S02]  /*00d0*/  LOP3.LUT R5, R0, 0xffff, RZ, 0xc0, !PT ;  /* 0x0000ffff00057812 */ /* 0x000fe400078ec0ff */
[----:B------:R-:W0:Y:S01]  /*00e0*/  S2R R0, SR_CTAID.Y ;  /* 0x0000000000007919 */ /* 0x000e220000002600 */
[----:B------:R-:W-:Y:S02]  /*00f0*/  ISETP.GT.U32.AND P1, PT, R2, 0x5f9, PT ;  /* 0x000005f90200780c */ /* 0x000fe40003f24070 */
[----:B------:R-:W-:Y:S01]  /*0100*/  SHF.R.U32.HI R4, RZ, 0x10, R4 ;  /* 0x00000010ff047819 */ /* 0x000fe20000011604 */
[----:B------:R-:W-:Y:S01]  /*0110*/  IMAD R5, R5, 0x2aab, RZ ;  /* 0x00002aab05057824 */ /* 0x000fe200078e02ff */
[----:B------:R-:W-:-:S02]  /*0120*/  SHF.L.U32 R40, R40, 0x1, RZ ;  /* 0x0000000128287819 */ /* 0x000fc400000006ff */
[----:B------:R-:W-:Y:S02]  /*0130*/  LEA R4, R6, R4, 0x4 ;  /* 0x0000000406047211 */ /* 0x000fe400078e20ff */
[----:B------:R-:W-:Y:S02]  /*0140*/  ISETP.GT.U32.OR P1, PT, R3, 0x5, P1 ;  /* 0x000000050300780c */ /* 0x000fe40000f24470 */
[----:B------:R-:W-:Y:S02]  /*0150*/  ISETP.GT.U32.AND P0, PT, R4, 0x1fd, PT ;  /* 0x000001fd0400780c */ /* 0x000fe40003f04070 */
[----:B------:R-:W-:-:S04]  /*0160*/  LEA.HI R4, R5, R6, RZ, 0xd ;  /* 0x0000000605047211 */ /* 0x000fc800078f68ff */
[----:B------:R-:W-:Y:S02]  /*0170*/  ISETP.GT.U32.OR P2, PT, R4, 0x1f, P0 ;  /* 0x0000001f0400780c */ /* 0x000fe40000744470 */
[----:B------:R-:W-:Y:S02]  /*0180*/  ISETP.GE.U32.AND P0, PT, R3, 0x4, PT ;  /* 0x000000040300780c */ /* 0x000fe40003f06070 */
[----:B------:R-:W-:Y:S02]  /*0190*/  PLOP3.LUT P1, PT, P2, P1, PT, 0xf8, 0x8f ;  /* 0x00000000008f781c */ /* 0x000fe40001723f70 */
[C---:B------:R-:W-:Y:S02]  /*01a0*/  ISETP.LT.U32.AND P3, PT, R40.reuse, 0x100, !P0 ;  /* 0x000001002800780c */ /* 0x040fe40004761070 */
[C---:B------:R-:W-:Y:S02]  /*01b0*/  ISETP.LT.U32.AND P0, PT, R40.reuse, 0xff, !P0 ;  /* 0x000000ff2800780c */ /* 0x040fe40004701070 */
[----:B--2---:R-:W-:-:S11]  /*01c0*/  LOP3.LUT R40, R40, 0xe, RZ, 0xc0, !PT ;  /* 0x0000000e28287812 */ /* 0x004fd600078ec0ff */
.L_x_9:
[----:B------:R-:W1:Y:S01]  /*01d0*/  S2R R2, SR_TID.Z ;  /* 0x0000000000027919 */ /* 0x000e620000002300 */
[----:B------:R-:W-:Y:S01]  /*01e0*/  LEA R11, R3, -R3, 0x3 ;  /* 0x80000003030b7211 */ /* 0x000fe200078e18ff */
[----:B0-----:R-:W-:Y:S01]  /*01f0*/  IMAD R12, R0, 0xe, RZ ;  /* 0x0000000e000c7824 */ /* 0x001fe200078e02ff */
[----:B------:R-:W-:Y:S01]  /*0200*/  MOV R31, R0 ;  /* 0x00000000001f7202 */ /* 0x000fe20000000f00 */
[----:B------:R-:W-:Y:S01]  /*0210*/  UMOV UR4, URZ ;  /* 0x000000ff00047c82 */ /* 0x000fe20008000000 */
[C---:B------:R-:W-:Y:S02]  /*0220*/  LOP3.LUT R4, R11.reuse, 0xffff, RZ, 0xc0, !PT ;  /* 0x0000ffff0b047812 */ /* 0x040fe400078ec0ff */
[C---:B------:R-:W-:Y:S02]  /*0230*/  IADD3 R10, PT, PT, R11.reuse, 0x2, RZ ;  /* 0x000000020b0a7810 */ /* 0x040fe40007ffe0ff */
[----:B------:R-:W-:Y:S01]  /*0240*/  IADD3 R6, PT, PT, R11, 0x1, RZ ;  /* 0x000000010b067810 */ /* 0x000fe20007ffe0ff */
[----:B------:R-:W-:Y:S01]  /*0250*/  IMAD R8, R4, 0x5556, RZ ;  /* 0x0000555604087824 */ /* 0x000fe200078e02ff */
[----:B------:R-:W-:Y:S01]  /*0260*/  LOP3.LUT R5, R10, 0xffff, RZ, 0xc0, !PT ;  /* 0x0000ffff0a057812 */ /* 0x000fe200078ec0ff */
[----:B------:R-:W0:Y:S01]  /*0270*/  S2R R4, SR_TID.Z ;  /* 0x0000000000047919 */ /* 0x000e220000002300 */
[----:B------:R-:W-:-:S02]  /*0280*/  LOP3.LUT R9, R6, 0xffff, RZ, 0xc0, !PT ;  /* 0x0000ffff06097812 */ /* 0x000fc400078ec0ff */
[----:B------:R-:W-:Y:S01]  /*0290*/  SHF.R.U32.HI R8, RZ, 0x10, R8 ;  /* 0x00000010ff087819 */ /* 0x000fe20000011608 */
[----:B------:R-:W-:Y:S01]  /*02a0*/  IMAD R5, R5, 0x5556, RZ ;  /* 0x0000555605057824 */ /* 0x000fe200078e02ff */
[----:B------:R-:W-:Y:S01]  /*02b0*/  IADD3 R15, PT, PT, R11, 0x5, RZ ;  /* 0x000000050b0f7810 */ /* 0x000fe20007ffe0ff */
[----:B------:R-:W-:Y:S01]  /*02c0*/  IMAD R9, R9, 0x5556, RZ ;  /* 0x0000555609097824 */ /* 0x000fe200078e02ff */
[----:B------:R-:W-:Y:S02]  /*02d0*/  PRMT R13, R8, 0x9910, RZ ;  /* 0x00009910080d7816 */ /* 0x000fe400000000ff */
[----:B------:R-:W-:Y:S02]  /*02e0*/  SHF.R.U32.HI R7, RZ, 0x10, R5 ;  /* 0x00000010ff077819 */ /* 0x000fe40000011605 */
[----:B------:R-:W-:Y:S02]  /*02f0*/  LEA R13, R13, R13, 0x1 ;  /* 0x0000000d0d0d7211 */ /* 0x000fe400078e08ff */
[----:B------:R-:W-:-:S02]  /*0300*/  PRMT R14, R7, 0x9910, RZ ;  /* 0x00009910070e7816 */ /* 0x000fc400000000ff */
[----:B------:R-:W-:Y:S02]  /*0310*/  SHF.R.U32.HI R9, RZ, 0x10, R9 ;  /* 0x00000010ff097819 */ /* 0x000fe40000011609 */
[----:B------:R-:W-:Y:S02]  /*0320*/  LEA R14, R14, R14, 0x1 ;  /* 0x0000000e0e0e7211 */ /* 0x000fe400078e08ff */
[----:B------:R-:W-:Y:S02]  /*0330*/  IADD3 R16, PT, PT, R11, 0x4, RZ ;  /* 0x000000040b107810 */ /* 0x000fe40007ffe0ff */
[----:B-1----:R-:W-:Y:S02]  /*0340*/  LEA R30, R2, R3, 0x2 ;  /* 0x00000003021e7211 */ /* 0x002fe400078e10ff */
[----:B------:R-:W-:Y:S02]  /*0350*/  LOP3.LUT R15, R15, 0xffff, RZ, 0xc0, !PT ;  /* 0x0000ffff0f0f7812 */ /* 0x000fe400078ec0ff */
[----:B------:R-:W-:-:S02]  /*0360*/  SHF.L.U32 R30, R30, 0x1, RZ ;  /* 0x000000011e1e7819 */ /* 0x000fc400000006ff */
[----:B------:R-:W-:Y:S01]  /*0370*/  LOP3.LUT R16, R16, 0xffff, RZ, 0xc0, !PT ;  /* 0x0000ffff10107812 */ /* 0x000fe200078ec0ff */
[----:B------:R-:W-:Y:S01]  /*0380*/  IMAD R15, R15, 0x5556, RZ ;  /* 0x000055560f0f7824 */ /* 0x000fe200078e02ff */
[----:B------:R-:W-:-:S03]  /*0390*/  SHF.R.U32.HI R5, RZ, 0x4, R30 ;  /* 0x00000004ff057819 */ /* 0x000fc6000001161e */
[----:B------:R-:W-:Y:S01]  /*03a0*/  IMAD R16, R16, 0x5556, RZ ;  /* 0x0000555610107824 */ /* 0x000fe200078e02ff */
[----:B------:R-:W-:Y:S01]  /*03b0*/  SHF.R.U32.HI R15, RZ, 0x10, R15 ;  /* 0x00000010ff0f7819 */ /* 0x000fe2000001160f */
[----:B------:R-:W-:Y:S01]  /*03c0*/  IMAD R5, R5, 0xc4, R12 ;  /* 0x000000c405057824 */ /* 0x000fe200078e020c */
[----:B------:R-:W-:Y:S02]  /*03d0*/  IADD3 R12, PT, PT, RZ, -R13, RZ ;  /* 0x8000000dff0c7210 */ /* 0x000fe40007ffe0ff */
[----:B------:R-:W-:Y:S02]  /*03e0*/  IADD3 R13, PT, PT, RZ, -R14, RZ ;  /* 0x8000000eff0d7210 */ /* 0x000fe40007ffe0ff */
[----:B------:R-:W-:Y:S02]  /*03f0*/  PRMT R12, R12, 0x7710, RZ ;  /* 0x000077100c0c7816 */ /* 0x000fe400000000ff */
[----:B------:R-:W-:Y:S02]  /*0400*/  PRMT R14, R9, 0x9910, RZ ;  /* 0x00009910090e7816 */ /* 0x000fe400000000ff */
[----:B------:R-:W-:-:S02]  /*0410*/  PRMT R13, R13, 0x7710, RZ ;  /* 0x000077100d0d7816 */ /* 0x000fc400000000ff */
[----:B------:R-:W-:Y:S02]  /*0420*/  IADD3 R12, PT, PT, R11, R12, RZ ;  /* 0x0000000c0b0c7210 */ /* 0x000fe40007ffe0ff */
[----:B------:R-:W-:Y:S02]  /*0430*/  MOV R11, R14 ;  /* 0x0000000e000b7202 */ /* 0x000fe40000000f00 */
[----:B------:R-:W-:Y:S01]  /*0440*/  IADD3 R14, PT, PT, R10, R13, RZ ;  /* 0x0000000d0a0e7210 */ /* 0x000fe20007ffe0ff */
[----:B0-----:R-:W-:Y:S01]  /*0450*/  IMAD R10, R4, 0x240, RZ ;  /* 0x00000240040a7824 */ /* 0x001fe200078e02ff */
[----:B------:R-:W-:Y:S01]  /*0460*/  LEA R11, R11, R11, 0x1 ;  /* 0x0000000b0b0b7211 */ /* 0x000fe200078e08ff */
[----:B------:R-:W0:Y:S01]  /*0470*/  S2R R4, SR_CgaCtaId ;  /* 0x0000000000047919 */ /* 0x000e220000008800 */
[----:B------:R-:W-:Y:S01]  /*0480*/  SHF.R.U32.HI R19, RZ, 0x10, R16 ;  /* 0x00000010ff137819 */ /* 0x000fe20000011610 */
[--C-:B------:R-:W-:Y:S01]  /*0490*/  IMAD R13, R8, 0x9, R10.reuse ;  /* 0x00000009080d7824 */ /* 0x100fe200078e020a */
[----:B------:R-:W-:Y:S01]  /*04a0*/  IADD3 R8, PT, PT, RZ, -R11, RZ ;  /* 0x8000000bff087210 */ /* 0x000fe20007ffe0ff */
[--C-:B------:R-:W-:Y:S01]  /*04b0*/  IMAD R11, R7, 0x9, R10.reuse ;  /* 0x00000009070b7824 */ /* 0x100fe200078e020a */
[----:B------:R-:W-:Y:S01]  /*04c0*/  LOP3.LUT R14, R14, 0xffff, RZ, 0xc0, !PT ;  /* 0x0000ffff0e0e7812 */ /* 0x000fe200078ec0ff */
[--C-:B------:R-:W-:Y:S01]  /*04d0*/  IMAD R15, R15, 0x9, R10.reuse ;  /* 0x000000090f0f7824 */ /* 0x100fe200078e020a */
[----:B------:R-:W-:Y:S01]  /*04e0*/  PRMT R7, R8, 0x7710, RZ ;  /* 0x0000771008077816 */ /* 0x000fe200000000ff */
[--C-:B------:R-:W-:Y:S01]  /*04f0*/  IMAD R8, R9, 0x9, R10.reuse ;  /* 0x0000000909087824 */ /* 0x100fe200078e020a */
[----:B------:R-:W-:Y:S01]  /*0500*/  LOP3.LUT R12, R12, 0xffff, RZ, 0xc0, !PT ;  /* 0x0000ffff0c0c7812 */ /* 0x000fe200078ec0ff */
[----:B------:R-:W-:Y:S01]  /*0510*/  IMAD R10, R19, 0x9, R10 ;  /* 0x00000009130a7824 */ /* 0x000fe200078e020a */
[----:B------:R-:W-:-:S02]  /*0520*/  IADD3 R7, PT, PT, R6, R7, RZ ;  /* 0x0000000706077210 */ /* 0x000fc40007ffe0ff */
[----:B------:R-:W-:Y:S02]  /*0530*/  LOP3.LUT R6, R30, 0xe, RZ, 0xc0, !PT ;  /* 0x0000000e1e067812 */ /* 0x000fe400078ec0ff */
[----:B------:R-:W-:Y:S02]  /*0540*/  LOP3.LUT R7, R7, 0xffff, RZ, 0xc0, !PT ;  /* 0x0000ffff07077812 */ /* 0x000fe400078ec0ff */
[-C--:B------:R-:W-:Y:S02]  /*0550*/  IADD3 R6, PT, PT, R6, R5.reuse, RZ ;  /* 0x0000000506067210 */ /* 0x080fe40007ffe0ff */
[----:B------:R-:W-:Y:S02]  /*0560*/  IADD3 R32, PT, PT, R40, R5, RZ ;  /* 0x0000000528207210 */ /* 0x000fe40007ffe0ff */
[----:B------:R-:W-:Y:S01]  /*0570*/  MOV R5, 0x400 ;  /* 0x0000040000057802 */ /* 0x000fe20000000f00 */
[C---:B------:R-:W-:Y:S01]  /*0580*/  IMAD R33, R39.reuse, 0xc40, R6 ;  /* 0x00000c4027217824 */ /* 0x040fe200078e0206 */
[----:B------:R-:W-:Y:S01]  /*0590*/  IADD3 R36, PT, PT, R14, R11, RZ ;  /* 0x0000000b0e247210 */ /* 0x000fe20007ffe0ff */
[----:B------:R-:W-:Y:S01]  /*05a0*/  IMAD R32, R39, 0xc40, R32 ;  /* 0x00000c4027207824 */ /* 0x000fe200078e0220 */
[----:B------:R-:W-:-:S02]  /*05b0*/  IADD3 R12, PT, PT, R12, R13, RZ ;  /* 0x0000000d0c0c7210 */ /* 0x000fc40007ffe0ff */
[----:B------:R-:W-:Y:S01]  /*05c0*/  IADD3 R14, PT, PT, R14, R15, RZ ;  /* 0x0000000f0e0e7210 */ /* 0x000fe20007ffe0ff */
[----:B------:R-:W-:Y:S01]  /*05d0*/  IMAD R36, R39, 0x90, R36 ;  /* 0x0000009027247824 */ /* 0x000fe200078e0224 */
[----:B------:R-:W-:Y:S01]  /*05e0*/  IADD3 R8, PT, PT, R7, R8, RZ ;  /* 0x0000000807087210 */ /* 0x000fe20007ffe0ff */
[----:B------:R-:W-:Y:S01]  /*05f0*/  IMAD R34, R39, 0x90, R12 ;  /* 0x0000009027227824 */ /* 0x000fe200078e020c */
[----:B------:R-:W-:Y:S01]  /*0600*/  IADD3 R10, PT, PT, R7, R10, RZ ;  /* 0x0000000a070a7210 */ /* 0x000fe20007ffe0ff */
[----:B------:R-:W-:Y:S01]  /*0610*/  IMAD R38, R39, 0x90, R14 ;  /* 0x0000009027267824 */ /* 0x000fe200078e020e */
[----:B------:R-:W-:Y:S01]  /*0620*/  IADD3 R7, PT, PT, R5, 0x400, RZ ;  /* 0x0000040005077810 */ /* 0x000fe20007ffe0ff */
[C---:B------:R-:W-:Y:S01]  /*0630*/  IMAD R35, R39.reuse, 0x90, R8 ;  /* 0x0000009027237824 */ /* 0x040fe200078e0208 */
[C---:B0-----:R-:W-:Y:S01]  /*0640*/  LEA R5, R4.reuse, R5, 0x18 ;  /* 0x0000000504057211 */ /* 0x041fe200078ec0ff */
[----:B------:R-:W-:Y:S01]  /*0650*/  IMAD R37, R39, 0x90, R10 ;  /* 0x0000009027257824 */ /* 0x000fe200078e020a */
[----:B------:R-:W-:-:S02]  /*0660*/  LEA R7, R4, R7, 0x18 ;  /* 0x0000000704077211 */ /* 0x000fc400078ec0ff */
[----:B------:R-:W-:Y:S02]  /*0670*/  IADD3 R39, PT, PT, R39, 0x1, RZ ;  /* 0x0000000127277810 */ /* 0x000fe40007ffe0ff */
[-C--:B------:R-:W-:Y:S01]  /*0680*/  LEA R30, R30, R5.reuse, 0x2 ;  /* 0x000000051e1e7211 */ /* 0x080fe200078e10ff */
[----:B------:R-:W-:Y:S01]  /*0690*/  IMAD R28, R2, 0xc0, R7 ;  /* 0x000000c0021c7824 */ /* 0x000fe200078e0207 */
[----:B------:R-:W-:Y:S02]  /*06a0*/  ISETP.NE.AND P4, PT, R39, 0x4, PT ;  /* 0x000000042700780c */ /* 0x000fe40003f85270 */
[----:B------:R-:W-:-:S11]  /*06b0*/  LEA R29, R3, R5, 0x2 ;  /* 0x00000005031d7211 */ /* 0x000fd600078e10ff */
.L_x_8:
[----:B------:R-:W0:Y:S01]  /*06c0*/  LDC.64 R4, c[0x0][0x380] ;  /* 0x0000e000ff047b82 */ /* 0x000e220000000a00 */
[----:B------:R-:W-:Y:S07]  /*06d0*/  BSSY.RECONVERGENT B0, `(.L_x_0) ;  /* 0x000000e000007945 */ /* 0x000fee0003800200 */
[----:B------:R-:W-:Y:S06]  /*06e0*/  BAR.SYNC.DEFER_BLOCKING 0x0 ;  /* 0x0000000000007b1d */ /* 0x000fec0000010000 */
[----:B------:R-:W-:Y:S05]  /*06f0*/  @!P3 BRA `(.L_x_1) ;  /* 0x00000000002cb947 */ /* 0x000fea0003800000 */
[----:B------:R-:W-:Y:S01]  /*0700*/  LOP3.LUT P2, RZ, R0, UR4, RZ, 0xfc, !PT ;  /* 0x0000000400ff7c12 */ /* 0x000fe2000f84fcff */
[----:B------:R-:W-:Y:S01]  /*0710*/  BSSY.RECONVERGENT B1, `(.L_x_2) ;  /* 0x0000008000017945 */ /* 0x000fe20003800200 */
[----:B------:R-:W-:Y:S02]  /*0720*/  MOV R7, RZ ;  /* 0x000000ff00077202 */ /* 0x000fe40000000f00 */
[----:B------:R-:W-:-:S04]  /*0730*/  ISETP.EQ.OR P2, PT, R40, RZ, !P2 ;  /* 0x000000ff2800720c */ /* 0x000fc80005742670 */
[----:B------:R-:W-:-:S13]  /*0740*/  ISETP.GT.U32.OR P2, PT, R31, 0xe, P2 ;  /* 0x0000000e1f00780c */ /* 0x000fda0001744470 */
[----:B------:R-:W-:Y:S05]  /*0750*/  @P2 BRA `(.L_x_3) ;  /* 0x00000000000c2947 */ /* 0x000fea0003800000 */
[----:B------:R-:W-:-:S05]  /*0760*/  IADD3 R7, PT, PT, R32, -0xf, RZ ;  /* 0xfffffff120077810 */ /* 0x000fca0007ffe0ff */
[----:B0-----:R-:W-:-:S06]  /*0770*/  IMAD.WIDE R6, R7, 0x4, R4 ;  /* 0x0000000407067825 */ /* 0x001fcc00078e0204 */
[----:B------:R1:W5:Y:S02]  /*0780*/  LDG.E.CONSTANT R7, desc[UR8][R6.64] ;  /* 0x0000000806077981 */ /* 0x000364000c1e9900 */
.L_x_3:
[----:B------:R-:W-:Y:S05]  /*0790*/  BSYNC.RECONVERGENT B1 ;  /* 0x0000000000017941 */ /* 0x000fea0003800200 */
.L_x_2:
[----:B-----5:R2:W-:Y:S02]  /*07a0*/  STS [R30], R7 ;  /* 0x000000071e007388 */ /* 0x0205e40000000800 */
.L_x_1:
[----:B------:R-:W-:Y:S05]  /*07b0*/  BSYNC.RECONVERGENT B0 ;  /* 0x0000000000007941 */ /* 0x000fea0003800200 */
.L_x_0:
[----:B------:R-:W-:Y:S04]  /*07c0*/  BSSY.RECONVERGENT B0, `(.L_x_4) ;  /* 0x0000011000007945 */ /* 0x000fe80003800200 */
[----:B------:R-:W-:Y:S05]  /*07d0*/  @!P0 BRA `(.L_x_5) ;  /* 0x00000000003c8947 */ /* 0x000fea0003800000 */
[----:B-1----:R-:W-:Y:S01]  /*07e0*/  LEA R6, R2, R3, 0x2 ;  /* 0x0000000302067211 */ /* 0x002fe200078e10ff */
[----:B------:R-:W-:Y:S01]  /*07f0*/  BSSY.RECONVERGENT B1, `(.L_x_6) ;  /* 0x000000c000017945 */ /* 0x000fe20003800200 */
[----:B------:R-:W-:Y:S01]  /*0800*/  LOP3.LUT P5, RZ, R0, UR4, RZ, 0xfc, !PT ;  /* 0x0000000400ff7c12 */ /* 0x000fe2000f8afcff */
[----:B--2---:R-:W-:Y:S01]  /*0810*/  HFMA2 R7, -RZ, RZ, 0, 0 ;  /* 0x00000000ff077431 */ /* 0x004fe200000001ff */
[----:B------:R-:W-:-:S04]  /*0820*/  SHF.L.U32 R6, R6, 0x1, RZ ;  /* 0x0000000106067819 */ /* 0x000fc800000006ff */
[----:B------:R-:W-:-:S04]  /*0830*/  IADD3 R6, PT, PT, -R6, 0xe, RZ ;  /* 0x0000000e06067810 */ /* 0x000fc80007ffe1ff */
[----:B------:R-:W-:-:S04]  /*0840*/  LOP3.LUT P2, RZ, R6, 0xe, RZ, 0xc0, !PT ;  /* 0x0000000e06ff7812 */ /* 0x000fc8000784c0ff */
[----:B------:R-:W-:-:S04]  /*0850*/  PLOP3.LUT P2, PT, P5, P2, PT, 0x2f, 0xf2 ;  /* 0x0000000000f2781c */ /* 0x000fc80002f44577 */
[----:B------:R-:W-:-:S13]  /*0860*/  ISETP.GT.U32.OR P2, PT, R31, 0xe, P2 ;  /* 0x0000000e1f00780c */ /* 0x000fda0001744470 */
[----:B------:R-:W-:Y:S05]  /*0870*/  @P2 BRA `(.L_x_7) ;  /* 0x00000000000c2947 */ /* 0x000fea0003800000 */
[----:B------:R-:W-:-:S05]  /*0880*/  IADD3 R7, PT, PT, R33, -0xe, RZ ;  /* 0xfffffff221077810 */ /* 0x000fca0007ffe0ff */
[----:B0-----:R-:W-:-:S05]  /*0890*/  IMAD.WIDE R4, R7, 0x4, R4 ;  /* 0x0000000407047825 */ /* 0x001fca00078e0204 */
[----:B------:R1:W5:Y:S02]  /*08a0*/  LDG.E.CONSTANT R7, desc[UR8][R4.64] ;  /* 0x0000000804077981 */ /* 0x000364000c1e9900 */
.L_x_7:
[----:B------:R-:W-:Y:S05]  /*08b0*/  BSYNC.RECONVERGENT B1 ;  /* 0x0000000000017941 */ /* 0x000fea0003800200 */
.L_x_6:
[----:B-----5:R3:W-:Y:S02]  /*08c0*/  STS [R30+0x4], R7 ;  /* 0x000004071e007388 */ /* 0x0207e40000000800 */
.L_x_5:
[----:B------:R-:W-:Y:S05]  /*08d0*/  BSYNC.RECONVERGENT B0 ;  /* 0x0000000000007941 */ /* 0x000fea0003800200 */
.L_x_4:
[----:B-123--:R-:W1:Y:S02]  /*08e0*/  LDC.64 R6, c[0x0][0x388] ;  /* 0x0000e200ff067b82 */ /* 0x00ee640000000a00 */
[----:B-1----:R-:W-:-:S04]  /*08f0*/  IMAD.WIDE.U32 R12, R35, 0x4, R6 ;  /* 0x00000004230c7825 */ /* 0x002fc800078e0006 */
[--C-:B------:R-:W-:Y:S01]  /*0900*/  IMAD.WIDE.U32 R10, R36, 0x4, R6.reuse ;  /* 0x00000004240a7825 */ /* 0x100fe200078e0006 */
[----:B------:R-:W2:Y:S03]  /*0910*/  LDG.E.CONSTANT R18, desc[UR8][R12.64] ;  /* 0x000000080c127981 */ /* 0x000ea6000c1e9900 */
[--C-:B------:R-:W-:Y:S02]  /*0920*/  IMAD.WIDE.U32 R8, R37, 0x4, R6.reuse ;  /* 0x0000000425087825 */ /* 0x100fe400078e0006 */
[----:B------:R-:W3:Y:S02]  /*0930*/  LDG.E.CONSTANT R10, desc[UR8][R10.64] ;  /* 0x000000080a0a7981 */ /* 0x000ee4000c1e9900 */
[--C-:B0-----:R-:W-:Y:S02]  /*0940*/  IMAD.WIDE.U32 R4, R38, 0x4, R6.reuse ;  /* 0x0000000426047825 */ /* 0x101fe400078e0006 */
[----:B------:R0:W4:Y:S02]  /*0950*/  LDG.E.CONSTANT R8, desc[UR8][R8.64] ;  /* 0x0000000808087981 */ /* 0x000124000c1e9900 */
[----:B------:R-:W-:-:S02]  /*0960*/  IMAD.WIDE.U32 R6, R34, 0x4, R6 ;  /* 0x0000000422067825 */ /* 0x000fc400078e0006 */
[----:B------:R-:W5:Y:S04]  /*0970*/  LDG.E.CONSTANT R4, desc[UR8][R4.64] ;  /* 0x0000000804047981 */ /* 0x000f68000c1e9900 */
[----:B------:R-:W5:Y:S04]  /*0980*/  LDG.E.CONSTANT R16, desc[UR8][R6.64] ;  /* 0x0000000806107981 */ /* 0x000f68000c1e9900 */
[----:B------:R-:W5:Y:S04]  /*0990*/  LDG.E.CONSTANT R20, desc[UR8][R6.64+0x24] ;  /* 0x0000240806147981 */ /* 0x000f68000c1e9900 */
[----:B------:R-:W5:Y:S01]  /*09a0*/  @!P1 LDG.E.CONSTANT R22, desc[UR8][R6.64+0x48] ;  /* 0x0000480806169981 */ /* 0x000f62000c1e9900 */
[----:B------:R-:W1:Y:S01]  /*09b0*/  S2UR UR6, SR_CgaCtaId ;  /* 0x00000000000679c3 */ /* 0x000e620000008800 */
[----:B------:R-:W-:Y:S01]  /*09c0*/  UMOV UR5, 0x400 ;  /* 0x0000040000057882 */ /* 0x000fe20000000000 */
[----:B------:R-:W-:Y:S01]  /*09d0*/  LEA R15, R3, -R3, 0x3 ;  /* 0x80000003030f7211 */ /* 0x000fe200078e18ff */
[----:B------:R-:W-:-:S04]  /*09e0*/  UIADD3 UR5, UPT, UPT, UR5, 0x400, URZ ;  /* 0x0000040005057890 */ /* 0x000fc8000fffe0ff */
[----:B------:R-:W-:Y:S01]  /*09f0*/  IMAD R15, R2, 0x30, R15 ;  /* 0x00000030020f7824 */ /* 0x000fe200078e020f */
[----:B-1----:R-:W-:-:S06]  /*0a00*/  ULEA UR5, UR6, UR5, 0x18 ;  /* 0x0000000506057291 */ /* 0x002fcc000f8ec0ff */
[----:B0-----:R-:W-:-:S05]  /*0a10*/  LEA R9, R15, UR5, 0x2 ;  /* 0x000000050f097c11 */ /* 0x001fca000f8e10ff */
[----:B--2---:R-:W-:Y:S04]  /*0a20*/  STS [R9+0x4], R18 ;  /* 0x0000041209007388 */ /* 0x004fe80000000800 */
[----:B---3--:R-:W-:Y:S04]  /*0a30*/  STS [R9+0x8], R10 ;  /* 0x0000080a09007388 */ /* 0x008fe80000000800 */
[----:B----4-:R-:W-:Y:S04]  /*0a40*/  STS [R9+0x10], R8 ;  /* 0x0000100809007388 */ /* 0x010fe80000000800 */
[----:B-----5:R-:W-:Y:S04]  /*0a50*/  STS [R9+0x14], R4 ;  /* 0x0000140409007388 */ /* 0x020fe80000000800 */
[----:B------:R-:W-:Y:S04]  /*0a60*/  STS [R9], R16 ;  /* 0x0000001009007388 */ /* 0x000fe80000000800 */
[----:B------:R-:W-:Y:S04]  /*0a70*/  STS [R9+0xc], R20 ;  /* 0x00000c1409007388 */ /* 0x000fe80000000800 */
[----:B------:R-:W-:Y:S01]  /*0a80*/  @!P1 STS [R9+0x18], R22 ;  /* 0x0000181609009388 */ /* 0x000fe20000000800 */
[----:B------:R-:W-:Y:S06]  /*0a90*/  BAR.SYNC.DEFER_BLOCKING 0x0 ;  /* 0x0000000000007b1d */ /* 0x000fec0000010000 */
[----:B------:R-:W-:Y:S04]  /*0aa0*/  LDS R6, [R29] ;  /* 0x000000001d067984 */ /* 0x000fe80000000800 */
[----:B------:R-:W0:Y:S04]  /*0ab0*/  LDS.128 R12, [R28] ;  /* 0x000000001c0c7984 */ /* 0x000e280000000c00 */
[----:B------:R-:W1:Y:S04]  /*0ac0*/  LDS R18, [R29+0x40] ;  /* 0x000040001d127984 */ /* 0x000e680000000800 */
[----:B------:R-:W2:Y:S04]  /*0ad0*/  LDS R24, [R29+0x1c] ;  /* 0x00001c001d187984 */ /* 0x000ea80000000800 */
[----:B------:R-:W-:Y:S04]  /*0ae0*/  LDS R5, [R29+0x80] ;  /* 0x000080001d057984 */ /* 0x000fe80000000800 */
[----:B------:R-:W-:Y:S04]  /*0af0*/  LDS R7, [R29+0x9c] ;  /* 0x00009c001d077984 */ /* 0x000fe80000000800 */
[----:B------:R-:W-:Y:S04]  /*0b00*/  LDS R8, [R29+0xc0] ;  /* 0x0000c0001d087984 */ /* 0x000fe80000000800 */
[----:B------:R-:W-:Y:S04]  /*0b10*/  LDS R4, [R29+0xdc] ;  /* 0x0000dc001d047984 */ /* 0x000fe80000000800 */
[----:B------:R-:W-:Y:S04]  /*0b20*/  LDS.128 R20, [R28+0x20] ;  /* 0x000020001c147984 */ /* 0x000fe80000000c00 */
[----:B------:R-:W-:Y:S04]  /*0b30*/  LDS R9, [R29+0x180] ;  /* 0x000180001d097984 */ /* 0x000fe80000000800 */
[----:B------:R-:W-:Y:S01]  /*0b40*/  LDS R11, [R29+0x19c] ;  /* 0x00019c001d0b7984 */ /* 0x000fe20000000800 */
[----:B0-----:R-:W-:-:S03]  /*0b50*/  FFMA R17, R6, R12, R17 ;  /* 0x0000000c06117223 */ /* 0x001fc60000000011 */
[----:B------:R-:W0:Y:S01]  /*0b60*/  LDS R6, [R29+0x5c] ;  /* 0x00005c001d067984 */ /* 0x000e220000000800 */
[----:B-1----:R-:W-:-:S03]  /*0b70*/  FFMA R10, R18, R15, R17 ;  /* 0x0000000f120a7223 */ /* 0x002fc60000000011 */
[----:B------:R-:W1:Y:S01]  /*0b80*/  LDS.128 R16, [R28+0x10] ;  /* 0x000010001c107984 */ /* 0x000e620000000c00 */
[----:B--2---:R-:W-:-:S04]  /*0b90*/  FFMA R27, R24, R12, R27 ;  /* 0x0000000c181b7223 */ /* 0x004fc8000000001b */
[----:B0-----:R-:W-:Y:S02]  /*0ba0*/  FFMA R6, R6, R15, R27 ;  /* 0x0000000f06067223 */ /* 0x001fe4000000001b */
[----:B------:R-:W-:Y:S01]  /*0bb0*/  LDS.128 R24, [R28+0x30] ;  /* 0x000030001c187984 */ /* 0x000fe20000000c00 */
[-C--:B-1----:R-:W-:Y:S01]  /*0bc0*/  FFMA R5, R5, R18.reuse, R10 ;  /* 0x0000001205057223 */ /* 0x082fe2000000000a */
[----:B------:R-:W-:Y:S02]  /*0bd0*/  FFMA R7, R7, R18, R6 ;  /* 0x0000001207077223 */ /* 0x000fe40000000006 */
[----:B------:R-:W-:Y:S01]  /*0be0*/  LDS R15, [R29+0x1c0] ;  /* 0x0001c0001d0f7984 */ /* 0x000fe20000000800 */
[-C--:B------:R-:W-:Y:S01]  /*0bf0*/  FFMA R8, R8, R21.reuse, R5 ;  /* 0x0000001508087223 */ /* 0x080fe20000000005 */
[----:B------:R-:W-:Y:S02]  /*0c00*/  FFMA R10, R4, R21, R7 ;  /* 0x00000015040a7223 */ /* 0x000fe40000000007 */
[----:B------:R-:W0:Y:S04]  /*0c10*/  LDS R5, [R29+0x100] ;  /* 0x000100001d057984 */ /* 0x000e280000000800 */
[----:B------:R-:W1:Y:S04]  /*0c20*/  LDS R7, [R29+0x11c] ;  /* 0x00011c001d077984 */ /* 0x000e680000000800 */
[----:B------:R-:W2:Y:S04]  /*0c30*/  LDS R6, [R29+0x140] ;  /* 0x000140001d067984 */ /* 0x000ea80000000800 */
[----:B------:R-:W3:Y:S04]  /*0c40*/  LDS R4, [R29+0x15c] ;  /* 0x00015c001d047984 */ /* 0x000ee80000000800 */
[----:B------:R-:W-:Y:S01]  /*0c50*/  LDS R18, [R29+0x1e4] ;  /* 0x0001e4001d127984 */ /* 0x000fe20000000800 */
[-C--:B0-----:R-:W-:Y:S01]  /*0c60*/  FFMA R5, R5, R24.reuse, R8 ;  /* 0x0000001805057223 */ /* 0x081fe20000000008 */
[----:B-1----:R-:W-:-:S03]  /*0c70*/  FFMA R7, R7, R24, R10 ;  /* 0x0000001807077223 */ /* 0x002fc6000000000a */
[-C--:B--2---:R-:W-:Y:S01]  /*0c80*/  FFMA R12, R6, R27.reuse, R5 ;  /* 0x0000001b060c7223 */ /* 0x084fe20000000005 */
[----:B---3--:R-:W-:Y:S02]  /*0c90*/  FFMA R8, R4, R27, R7 ;  /* 0x0000001b04087223 */ /* 0x008fe40000000007 */
[----:B------:R-:W0:Y:S02]  /*0ca0*/  LDS.128 R4, [R28+0x40] ;  /* 0x000040001c047984 */ /* 0x000e240000000c00 */
[-C--:B0-----:R-:W-:Y:S01]  /*0cb0*/  FFMA R12, R9, R6.reuse, R12 ;  /* 0x00000006090c7223 */ /* 0x081fe2000000000c */
[----:B------:R-:W-:Y:S02]  /*0cc0*/  FFMA R6, R11, R6, R8 ;  /* 0x000000060b067223 */ /* 0x000fe40000000008 */
[----:B------:R-:W0:Y:S02]  /*0cd0*/  LDS.128 R8, [R28+0x50] ;  /* 0x000050001c087984 */ /* 0x000e240000000c00 */
[----:B0-----:R-:W-:-:S02]  /*0ce0*/  FFMA R12, R15, R9, R12 ;  /* 0x000000090f0c7223 */ /* 0x001fc4000000000c */
[----:B------:R-:W0:Y:S02]  /*0cf0*/  LDS R15, [R29+0x1dc] ;  /* 0x0001dc001d0f7984 */ /* 0x000e240000000800 */
[----:B0-----:R-:W-:Y:S02]  /*0d00*/  FFMA R6, R15, R9, R6 ;  /* 0x000000090f067223 */ /* 0x001fe40000000006 */
[----:B------:R-:W0:Y:S02]  /*0d10*/  LDS R9, [R29+0x4] ;  /* 0x000004001d097984 */ /* 0x000e240000000800 */
[-C--:B0-----:R-:W-:Y:S02]  /*0d20*/  FFMA R12, R9, R13.reuse, R12 ;  /* 0x0000000d090c7223 */ /* 0x081fe4000000000c */
[----:B------:R-:W0:Y:S02]  /*0d30*/  LDS R9, [R29+0x20] ;  /* 0x000020001d097984 */ /* 0x000e240000000800 */
[----:B0-----:R-:W-:-:S02]  /*0d40*/  FFMA R6, R9, R13, R6 ;  /* 0x0000000d09067223 */ /* 0x001fc40000000006 */
[----:B------:R-:W0:Y:S02]  /*0d50*/  LDS R9, [R29+0x44] ;  /* 0x000044001d097984 */ /* 0x000e240000000800 */
[-C--:B0-----:R-:W-:Y:S02]  /*0d60*/  FFMA R13, R9, R16.reuse, R12 ;  /* 0x00000010090d7223 */ /* 0x081fe4000000000c */
[----:B------:R-:W0:Y:S04]  /*0d70*/  LDS R9, [R29+0x60] ;  /* 0x000060001d097984 */ /* 0x000e280000000800 */
[----:B------:R-:W1:Y:S01]  /*0d80*/  LDS R12, [R29+0xa0] ;  /* 0x0000a0001d0c7984 */ /* 0x000e620000000800 */
[----:B0-----:R-:W-:-:S03]  /*0d90*/  FFMA R9, R9, R16, R6 ;  /* 0x0000001009097223 */ /* 0x001fc60000000006 */
[----:B------:R-:W0:Y:S01]  /*0da0*/  LDS R6, [R29+0x84] ;  /* 0x000084001d067984 */ /* 0x000e220000000800 */
[----:B-1----:R-:W-:-:S03]  /*0db0*/  FFMA R12, R12, R19, R9 ;  /* 0x000000130c0c7223 */ /* 0x002fc60000000009 */
[----:B------:R-:W1:Y:S01]  /*0dc0*/  LDS R9, [R29+0xc4] ;  /* 0x0000c4001d097984 */ /* 0x000e620000000800 */
[----:B0-----:R-:W-:-:S03]  /*0dd0*/  FFMA R6, R6, R19, R13 ;  /* 0x0000001306067223 */ /* 0x001fc6000000000d */
[----:B------:R-:W0:Y:S01]  /*0de0*/  LDS R13, [R29+0xe0] ;  /* 0x0000e0001d0d7984 */ /* 0x000e220000000800 */
[----:B-1----:R-:W-:-:S03]  /*0df0*/  FFMA R15, R9, R22, R6 ;  /* 0x00000016090f7223 */ /* 0x002fc60000000006 */
[----:B------:R-:W1:Y:S04]  /*0e00*/  LDS R6, [R29+0x104] ;  /* 0x000104001d067984 */ /* 0x000e680000000800 */
[----:B------:R-:W-:Y:S01]  /*0e10*/  LDS R9, [R29+0x160] ;  /* 0x000160001d097984 */ /* 0x000fe20000000800 */
[----:B0-----:R-:W-:-:S03]  /*0e20*/  FFMA R19, R13, R22, R12 ;  /* 0x000000160d137223 */ /* 0x001fc6000000000c */
[----:B------:R-:W0:Y:S04]  /*0e30*/  LDS R13, [R29+0x144] ;  /* 0x000144001d0d7984 */ /* 0x000e280000000800 */
[----:B------:R-:W2:Y:S01]  /*0e40*/  LDS R12, [R29+0x120] ;  /* 0x000120001d0c7984 */ /* 0x000ea20000000800 */
[----:B-1----:R-:W-:-:S03]  /*0e50*/  FFMA R6, R6, R25, R15 ;  /* 0x0000001906067223 */ /* 0x002fc6000000000f */
[----:B------:R-:W-:Y:S01]  /*0e60*/  LDS R15, [R29+0x1e0] ;  /* 0x0001e0001d0f7984 */ /* 0x000fe20000000800 */
[----:B0-----:R-:W-:-:S03]  /*0e70*/  FFMA R21, R13, R4, R6 ;  /* 0x000000040d157223 */ /* 0x001fc60000000006 */
[----:B------:R-:W0:Y:S01]  /*0e80*/  LDS R6, [R29+0x184] ;  /* 0x000184001d067984 */ /* 0x000e220000000800 */
[----:B--2---:R-:W-:-:S03]  /*0e90*/  FFMA R12, R12, R25, R19 ;  /* 0x000000190c0c7223 */ /* 0x004fc60000000013 */
[----:B------:R-:W1:Y:S01]  /*0ea0*/  LDS R19, [R29+0x1c4] ;  /* 0x0001c4001d137984 */ /* 0x000e620000000800 */
[----:B------:R-:W-:-:S03]  /*0eb0*/  FFMA R25, R9, R4, R12 ;  /* 0x0000000409197223 */ /* 0x000fc6000000000c */
[----:B------:R-:W2:Y:S04]  /*0ec0*/  LDS R4, [R29+0x1a0] ;  /* 0x0001a0001d047984 */ /* 0x000ea80000000800 */
[----:B------:R-:W3:Y:S04]  /*0ed0*/  LDS R9, [R29+0x24] ;  /* 0x000024001d097984 */ /* 0x000ee80000000800 */
[----:B------:R-:W4:Y:S01]  /*0ee0*/  LDS R13, [R29+0x8] ;  /* 0x000008001d0d7984 */ /* 0x000f220000000800 */
[----:B0-----:R-:W-:-:S04]  /*0ef0*/  FFMA R6, R6, R7, R21 ;  /* 0x0000000706067223 */ /* 0x001fc80000000015 */
[----:B-1----:R-:W-:Y:S02]  /*0f00*/  FFMA R16, R19, R10, R6 ;  /* 0x0000000a13107223 */ /* 0x002fe40000000006 */
[----:B------:R-:W0:Y:S01]  /*0f10*/  LDS R6, [R29+0x64] ;  /* 0x000064001d067984 */ /* 0x000e220000000800 */
[----:B--2---:R-:W-:-:S03]  /*0f20*/  FFMA R12, R4, R7, R25 ;  /* 0x00000007040c7223 */ /* 0x004fc60000000019 */
[----:B------:R-:W1:Y:S01]  /*0f30*/  LDS R4, [R29+0x48] ;  /* 0x000048001d047984 */ /* 0x000e620000000800 */
[----:B------:R-:W-:-:S03]  /*0f40*/  FFMA R12, R15, R10, R12 ;  /* 0x0000000a0f0c7223 */ /* 0x000fc6000000000c */
[----:B------:R-:W2:Y:S04]  /*0f50*/  LDS R7, [R29+0x88] ;  /* 0x000088001d077984 */ /* 0x000ea80000000800 */
[----:B------:R-:W5:Y:S01]  /*0f60*/  LDS R15, [R29+0xa4] ;  /* 0x0000a4001d0f7984 */ /* 0x000f620000000800 */
[----:B---3--:R-:W-:-:S03]  /*0f70*/  FFMA R21, R9, R14, R12 ;  /* 0x0000000e09157223 */ /* 0x008fc6000000000c */
[----:B------:R-:W3:Y:S04]  /*0f80*/  LDS R12, [R29+0xc8] ;  /* 0x0000c8001d0c7984 */ /* 0x000ee80000000800 */
[----:B------:R-:W3:Y:S01]  /*0f90*/  LDS R10, [R29+0xe4] ;  /* 0x0000e4001d0a7984 */ /* 0x000ee20000000800 */
[----:B----4-:R-:W-:-:S03]  /*0fa0*/  FFMA R19, R13, R14, R16 ;  /* 0x0000000e0d137223 */ /* 0x010fc60000000010 */
[----:B------:R-:W4:Y:S04]  /*0fb0*/  LDS R13, [R29+0x108] ;  /* 0x000108001d0d7984 */ /* 0x000f280000000800 */
[----:B------:R-:W4:Y:S04]  /*0fc0*/  LDS R9, [R29+0x124] ;  /* 0x000124001d097984 */ /* 0x000f280000000800 */
[----:B------:R-:W-:Y:S01]  /*0fd0*/  LDS R16, [R29+0x240] ;  /* 0x000240001d107984 */ /* 0x000fe20000000800 */
[-C--:B0-----:R-:W-:Y:S01]  /*0fe0*/  FFMA R6, R6, R17.reuse, R21 ;  /* 0x0000001106067223 */ /* 0x081fe20000000015 */
[----:B-1----:R-:W-:-:S02]  /*0ff0*/  FFMA R4, R4, R17, R19 ;  /* 0x0000001104047223 */ /* 0x002fc40000000013 */
[----:B------:R-:W-:Y:S02]  /*1000*/  LDS R17, [R29+0x1a4] ;  /* 0x0001a4001d117984 */ /* 0x000fe40000000800 */
[-C--:B--2---:R-:W-:Y:S02]  /*1010*/  FFMA R7, R7, R20.reuse, R4 ;  /* 0x0000001407077223 */ /* 0x084fe40000000004 */
[----:B------:R-:W0:Y:S01]  /*1020*/  LDS R4, [R29+0x148] ;  /* 0x000148001d047984 */ /* 0x000e220000000800 */
[----:B-----5:R-:W-:-:S03]  /*1030*/  FFMA R15, R15, R20, R6 ;  /* 0x000000140f0f7223 */ /* 0x020fc60000000006 */
[----:B------:R-:W1:Y:S01]  /*1040*/  LDS R6, [R29+0x164] ;  /* 0x000164001d067984 */ /* 0x000e620000000800 */
[----:B---3--:R-:W-:-:S03]  /*1050*/  FFMA R12, R12, R23, R7 ;  /* 0x000000170c0c7223 */ /* 0x008fc60000000007 */
[----:B------:R-:W2:Y:S01]  /*1060*/  LDS R7, [R29+0x188] ;  /* 0x000188001d077984 */ /* 0x000ea20000000800 */
[----:B------:R-:W-:-:S03]  /*1070*/  FFMA R14, R10, R23, R15 ;  /* 0x000000170a0e7223 */ /* 0x000fc6000000000f */
[----:B------:R-:W3:Y:S01]  /*1080*/  LDS R10, [R29+0x1c8] ;  /* 0x0001c8001d0a7984 */ /* 0x000ee20000000800 */
[----:B----4-:R-:W-:-:S03]  /*1090*/  FFMA R21, R13, R26, R12 ;  /* 0x0000001a0d157223 */ /* 0x010fc6000000000c */
[----:B------:R-:W-:Y:S01]  /*10a0*/  LDS R19, [R29+0x200] ;  /* 0x000200001d137984 */ /* 0x000fe20000000800 */
[----:B------:R-:W-:-:S03]  /*10b0*/  FFMA R23, R9, R26, R14 ;  /* 0x0000001a09177223 */ /* 0x000fc6000000000e */
[----:B------:R-:W4:Y:S04]  /*10c0*/  LDS.128 R12, [R28+0x60] ;  /* 0x000060001c0c7984 */ /* 0x000f280000000c00 */
[----:B------:R-:W5:Y:S04]  /*10d0*/  LDS R9, [R29+0x21c] ;  /* 0x00021c001d097984 */ /* 0x000f680000000800 */
[----:B------:R-:W-:Y:S01]  /*10e0*/  LDS.128 R24, [R28+0xb0] ;  /* 0x0000b0001c187984 */ /* 0x000fe20000000c00 */
[-C--:B0-----:R-:W-:Y:S01]  /*10f0*/  FFMA R4, R4, R5.reuse, R21 ;  /* 0x0000000504047223 */ /* 0x081fe20000000015 */
[----:B-1----:R-:W-:-:S03]  /*1100*/  FFMA R6, R6, R5, R23 ;  /* 0x0000000506067223 */ /* 0x002fc60000000017 */
[-C--:B--2---:R-:W-:Y:S01]  /*1110*/  FFMA R7, R7, R8.reuse, R4 ;  /* 0x0000000807077223 */ /* 0x084fe20000000004 */
[----:B------:R-:W-:-:S03]  /*1120*/  FFMA R17, R17, R8, R6 ;  /* 0x0000000811117223 */ /* 0x000fc60000000006 */
[-C--:B---3--:R-:W-:Y:S01]  /*1130*/  FFMA R10, R10, R11.reuse, R7 ;  /* 0x0000000b0a0a7223 */ /* 0x088fe20000000007 */
[----:B------:R-:W-:Y:S01]  /*1140*/  FFMA R18, R18, R11, R17 ;  /* 0x0000000b12127223 */ /* 0x000fe20000000011 */
[----:B------:R-:W-:Y:S04]  /*1150*/  LDS.128 R4, [R28+0x70] ;  /* 0x000070001c047984 */ /* 0x000fe80000000c00 */
[----:B------:R-:W0:Y:S01]  /*1160*/  LDS R17, [R29+0x280] ;  /* 0x000280001d117984 */ /* 0x000e220000000800 */
[-C--:B----4-:R-:W-:Y:S01]  /*1170*/  FFMA R19, R19, R12.reuse, R10 ;  /* 0x0000000c13137223 */ /* 0x090fe2000000000a */
[----:B-----5:R-:W-:Y:S02]  /*1180*/  FFMA R21, R9, R12, R18 ;  /* 0x0000000c09157223 */ /* 0x020fe40000000012 */
[----:B------:R-:W1:Y:S01]  /*1190*/  LDS R18, [R29+0x25c] ;  /* 0x00025c001d127984 */ /* 0x000e620000000800 */
[----:B------:R-:W-:-:S03]  /*11a0*/  FFMA R20, R16, R15, R19 ;  /* 0x0000000f10147223 */ /* 0x000fc60000000013 */
[----:B------:R-:W2:Y:S04]  /*11b0*/  LDS R19, [R29+0x29c] ;  /* 0x00029c001d137984 */ /* 0x000ea80000000800 */
[----:B------:R-:W-:Y:S04]  /*11c0*/  LDS R16, [R29+0x2c0] ;  /* 0x0002c0001d107984 */ /* 0x000fe80000000800 */
[----:B------:R-:W-:Y:S04]  /*11d0*/  LDS R12, [R29+0x2dc] ;  /* 0x0002dc001d0c7984 */ /* 0x000fe80000000800 */
[----:B------:R-:W3:Y:S01]  /*11e0*/  LDS.128 R8, [R28+0x80] ;  /* 0x000080001c087984 */ /* 0x000ee20000000c00 */
[----:B0-----:R-:W-:Y:S01]  /*11f0*/  FFMA R17, R17, R6, R20 ;  /* 0x0000000611117223 */ /* 0x001fe20000000014 */
[----:B-1----:R-:W-:-:S02]  /*1200*/  FFMA R18, R18, R15, R21 ;  /* 0x0000000f12127223 */ /* 0x002fc40000000015 */
[----:B------:R-:W-:Y:S02]  /*1210*/  LDS R15, [R29+0x300] ;  /* 0x000300001d0f7984 */ /* 0x000fe40000000800 */
[----:B--2---:R-:W-:Y:S02]  /*1220*/  FFMA R19, R19, R6, R18 ;  /* 0x0000000613137223 */ /* 0x004fe40000000012 */
[----:B------:R-:W-:Y:S01]  /*1230*/  LDS R6, [R29+0x35c] ;  /* 0x00035c001d067984 */ /* 0x000fe20000000800 */
[-C--:B---3--:R-:W-:Y:S01]  /*1240*/  FFMA R20, R16, R9.reuse, R17 ;  /* 0x0000000910147223 */ /* 0x088fe20000000011 */
[----:B------:R-:W-:Y:S02]  /*1250*/  FFMA R22, R12, R9, R19 ;  /* 0x000000090c167223 */ /* 0x000fe40000000013 */
[----:B------:R-:W0:Y:S04]  /*1260*/  LDS.128 R16, [R28+0x90] ;  /* 0x000090001c107984 */ /* 0x000e280000000c00 */
[----:B------:R-:W1:Y:S04]  /*1270*/  LDS R9, [R29+0x31c] ;  /* 0x00031c001d097984 */ /* 0x000e680000000800 */
[----:B------:R-:W2:Y:S01]  /*1280*/  LDS R12, [R29+0x340] ;  /* 0x000340001d0c7984 */ /* 0x000ea20000000800 */
[-C--:B0-----:R-:W-:Y:S01]  /*1290*/  FFMA R15, R15, R16.reuse, R20 ;  /* 0x000000100f0f7223 */ /* 0x081fe20000000014 */
[----:B-1----:R-:W-:-:S02]  /*12a0*/  FFMA R21, R9, R16, R22 ;  /* 0x0000001009157223 */ /* 0x002fc40000000016 */
[----:B------:R-:W-:Y:S02]  /*12b0*/  LDS R9, [R29+0x380] ;  /* 0x000380001d097984 */ /* 0x000fe40000000800 */
[-C--:B------:R-:W-:Y:S02]  /*12c0*/  FFMA R16, R6, R19.reuse, R21 ;  /* 0x0000001306107223 */ /* 0x080fe40000000015 */
[----:B------:R-:W0:Y:S01]  /*12d0*/  LDS.128 R20, [R28+0xa0] ;  /* 0x0000a0001c147984 */ /* 0x000e220000000c00 */
[----:B--2---:R-:W-:-:S03]  /*12e0*/  FFMA R12, R12, R19, R15 ;  /* 0x000000130c0c7223 */ /* 0x004fc6000000000f */
[----:B------:R-:W1:Y:S01]  /*12f0*/  LDS R15, [R29+0x39c] ;  /* 0x00039c001d0f7984 */ /* 0x000e620000000800 */
[----:B0-----:R-:W-:-:S03]  /*1300*/  FFMA R6, R9, R22, R12 ;  /* 0x0000001609067223 */ /* 0x001fc6000000000c */
[----:B------:R-:W0:Y:S01]  /*1310*/  LDS R9, [R29+0x3c0] ;  /* 0x0003c0001d097984 */ /* 0x000e220000000800 */
[----:B-1----:R-:W-:-:S03]  /*1320*/  FFMA R22, R15, R22, R16 ;  /* 0x000000160f167223 */ /* 0x002fc60000000010 */
[----:B------:R-:W-:Y:S01]  /*1330*/  LDS R16, [R29+0x208] ;  /* 0x000208001d107984 */ /* 0x000fe20000000800 */
[----:B0-----:R-:W-:-:S03]  /*1340*/  FFMA R6, R9, R25, R6 ;  /* 0x0000001909067223 */ /* 0x001fc60000000006 */
        /* <DEDUP_REMOVED lines=8> */
[----:B------:R-:W0:Y:S02]  /*13d0*/  LDS R9, [R29+0x260] ;  /* 0x000260001d097984 */ /* 0x000e240000000800 */
[----:B0-----:R-:W-:Y:S02]  /*13e0*/  FFMA R15, R9, R4, R22 ;  /* 0x00000004090f7223 */ /* 0x001fe40000000016 */
[----:B------:R-:W0:Y:S04]  /*13f0*/  LDS R4, [R29+0x284] ;  /* 0x000284001d047984 */ /* 0x000e280000000800 */
[----:B------:R-:W1:Y:S01]  /*1400*/  LDS R9, [R29+0x2c4] ;  /* 0x0002c4001d097984 */ /* 0x000e620000000800 */
[----:B0-----:R-:W-:-:S03]  /*1410*/  FFMA R6, R4, R7, R13 ;  /* 0x0000000704067223 */ /* 0x001fc6000000000d */
[----:B------:R-:W0:Y:S01]  /*1420*/  LDS R4, [R29+0x2a0] ;  /* 0x0002a0001d047984 */ /* 0x000e220000000800 */
[----:B-1----:R-:W-:-:S03]  /*1430*/  FFMA R9, R9, R10, R6 ;  /* 0x0000000a09097223 */ /* 0x002fc60000000006 */
[----:B------:R-:W-:Y:S04]  /*1440*/  LDS R6, [R29+0x320] ;  /* 0x000320001d067984 */ /* 0x000fe80000000800 */
[----:B------:R-:W-:Y:S01]  /*1450*/  LDS R13, [R29+0x360] ;  /* 0x000360001d0d7984 */ /* 0x000fe20000000800 */
[----:B0-----:R-:W-:-:S03]  /*1460*/  FFMA R12, R4, R7, R15 ;  /* 0x00000007040c7223 */ /* 0x001fc6000000000f */
[----:B------:R-:W0:Y:S04]  /*1470*/  LDS R7, [R29+0x2e0] ;  /* 0x0002e0001d077984 */ /* 0x000e280000000800 */
[----:B------:R-:W1:Y:S01]  /*1480*/  LDS R4, [R29+0x304] ;  /* 0x000304001d047984 */ /* 0x000e620000000800 */
[----:B0-----:R-:W-:Y:S01]  /*1490*/  FFMA R7, R7, R10, R12 ;  /* 0x0000000a07077223 */ /* 0x001fe2000000000c */
[-C--:B-1----:R-:W-:Y:S02]  /*14a0*/  FFMA R10, R4, R17.reuse, R9 ;  /* 0x00000011040a7223 */ /* 0x082fe40000000009 */
[----:B------:R-:W0:Y:S01]  /*14b0*/  LDS R9, [R29+0x344] ;  /* 0x000344001d097984 */ /* 0x000e220000000800 */
[----:B------:R-:W-:-:S03]  /*14c0*/  FFMA R12, R6, R17, R7 ;  /* 0x00000011060c7223 */ /* 0x000fc60000000007 */
[----:B------:R-:W1:Y:S04]  /*14d0*/  LDS R6, [R29+0x384] ;  /* 0x000384001d067984 */ /* 0x000e680000000800 */
[----:B------:R-:W2:Y:S04]  /*14e0*/  LDS R4, [R29+0x3a0] ;  /* 0x0003a0001d047984 */ /* 0x000ea80000000800 */
[----:B------:R-:W3:Y:S01]  /*14f0*/  LDS R7, [R29+0x3c4] ;  /* 0x0003c4001d077984 */ /* 0x000ee20000000800 */
[-C--:B------:R-:W-:Y:S01]  /*1500*/  FFMA R13, R13, R20.reuse, R12 ;  /* 0x000000140d0d7223 */ /* 0x080fe2000000000c */
[----:B0-----:R-:W-:-:S02]  /*1510*/  FFMA R15, R9, R20, R10 ;  /* 0x00000014090f7223 */ /* 0x001fc4000000000a */
[----:B------:R-:W0:Y:S02]  /*1520*/  LDS R9, [R29+0x3e0] ;  /* 0x0003e0001d097984 */ /* 0x000e240000000800 */
[-C--:B-1----:R-:W-:Y:S02]  /*1530*/  FFMA R10, R6, R23.reuse, R15 ;  /* 0x00000017060a7223 */ /* 0x082fe4000000000f */
[----:B------:R-:W1:Y:S01]  /*1540*/  LDS R15, [R29+0x224] ;  /* 0x000224001d0f7984 */ /* 0x000e620000000800 */
[----:B--2---:R-:W-:-:S03]  /*1550*/  FFMA R12, R4, R23, R13 ;  /* 0x00000017040c7223 */ /* 0x004fc6000000000d */
[----:B------:R-:W2:Y:S04]  /*1560*/  LDS R6, [R29+0x248] ;  /* 0x000248001d067984 */ /* 0x000ea80000000800 */
[----:B------:R-:W4:Y:S01]  /*1570*/  LDS R4, [R29+0x264] ;  /* 0x000264001d047984 */ /* 0x000f220000000800 */
[----:B---3--:R-:W-:-:S03]  /*1580*/  FFMA R17, R7, R26, R10 ;  /* 0x0000001a07117223 */ /* 0x008fc6000000000a */
[----:B------:R-:W3:Y:S04]  /*1590*/  LDS R13, [R29+0x288] ;  /* 0x000288001d0d7984 */ /* 0x000ee80000000800 */
[----:B------:R-:W5:Y:S01]  /*15a0*/  LDS R7, [R29+0x2a4] ;  /* 0x0002a4001d077984 */ /* 0x000f620000000800 */
[----:B------:R-:W-:-:S03]  /*15b0*/  FFMA R17, R16, R14, R17 ;  /* 0x0000000e10117223 */ /* 0x000fc60000000011 */
[----:B------:R-:W5:Y:S01]  /*15c0*/  LDS R10, [R29+0x2c8] ;  /* 0x0002c8001d0a7984 */ /* 0x000f620000000800 */
[----:B0-----:R-:W-:-:S03]  /*15d0*/  FFMA R12, R9, R26, R12 ;  /* 0x0000001a090c7223 */ /* 0x001fc6000000000c */
[----:B------:R-:W0:Y:S01]  /*15e0*/  LDS R9, [R29+0x308] ;  /* 0x000308001d097984 */ /* 0x000e220000000800 */
[----:B-1----:R-:W-:-:S03]  /*15f0*/  FFMA R15, R15, R14, R12 ;  /* 0x0000000e0f0f7223 */ /* 0x002fc6000000000c */
[----:B------:R-:W1:Y:S01]  /*1600*/  LDS R12, [R29+0x2e4] ;  /* 0x0002e4001d0c7984 */ /* 0x000e620000000800 */
[-C--:B--2---:R-:W-:Y:S01]  /*1610*/  FFMA R6, R6, R5.reuse, R17 ;  /* 0x0000000506067223 */ /* 0x084fe20000000011 */
[----:B----4-:R-:W-:Y:S02]  /*1620*/  FFMA R14, R4, R5, R15 ;  /* 0x00000005040e7223 */ /* 0x010fe4000000000f */
[----:B------:R-:W2:Y:S01]  /*1630*/  LDS R5, [R29+0x324] ;  /* 0x000324001d057984 */ /* 0x000ea20000000800 */
[----:B---3--:R-:W-:-:S03]  /*1640*/  FFMA R15, R13, R8, R6 ;  /* 0x000000080d0f7223 */ /* 0x008fc60000000006 */
[----:B------:R-:W3:Y:S04]  /*1650*/  LDS R4, [R29+0x348] ;  /* 0x000348001d047984 */ /* 0x000ee80000000800 */
[----:B------:R-:W4:Y:S01]  /*1660*/  LDS R6, [R29+0x364] ;  /* 0x000364001d067984 */ /* 0x000f220000000800 */
[----:B-----5:R-:W-:-:S03]  /*1670*/  FFMA R17, R7, R8, R14 ;  /* 0x0000000807117223 */ /* 0x020fc6000000000e */
[----:B------:R-:W5:Y:S04]  /*1680*/  LDS R13, [R29+0x388] ;  /* 0x000388001d0d7984 */ /* 0x000f680000000800 */
[----:B------:R-:W5:Y:S04]  /*1690*/  LDS R7, [R29+0x3a4] ;  /* 0x0003a4001d077984 */ /* 0x000f680000000800 */
[----:B------:R-:W5:Y:S04]  /*16a0*/  LDS R14, [R29+0x3c8] ;  /* 0x0003c8001d0e7984 */ /* 0x000f680000000800 */
[----:B------:R-:W5:Y:S01]  /*16b0*/  LDS R8, [R29+0x3e4] ;  /* 0x0003e4001d087984 */ /* 0x000f620000000800 */
[----:B------:R-:W-:Y:S01]  /*16c0*/  FFMA R10, R10, R11, R15 ;  /* 0x0000000b0a0a7223 */ /* 0x000fe2000000000f */
[----:B------:R-:W-:-:S03]  /*16d0*/  UIADD3 UR4, UPT, UPT, UR4, 0x1, URZ ;  /* 0x0000000104047890 */ /* 0x000fc6000fffe0ff */
[----:B0-----:R-:W-:Y:S01]  /*16e0*/  FFMA R9, R9, R18, R10 ;  /* 0x0000001209097223 */ /* 0x001fe2000000000a */
[----:B-1----:R-:W-:Y:S01]  /*16f0*/  FFMA R12, R12, R11, R17 ;  /* 0x0000000b0c0c7223 */ /* 0x002fe20000000011 */
[----:B------:R-:W-:-:S03]  /*1700*/  UISETP.NE.AND UP0, UPT, UR4, 0x3, UPT ;  /* 0x000000030400788c */ /* 0x000fc6000bf05270 */
[----:B--2---:R-:W-:Y:S01]  /*1710*/  FFMA R5, R5, R18, R12 ;  /* 0x0000001205057223 */ /* 0x004fe2000000000c */
[----:B---3--:R-:W-:-:S03]  /*1720*/  FFMA R4, R4, R21, R9 ;  /* 0x0000001504047223 */ /* 0x008fc60000000009 */
[----:B----4-:R-:W-:Y:S01]  /*1730*/  FFMA R6, R6, R21, R5 ;  /* 0x0000001506067223 */ /* 0x010fe20000000005 */
[----:B-----5:R-:W-:-:S03]  /*1740*/  FFMA R13, R13, R24, R4 ;  /* 0x000000180d0d7223 */ /* 0x020fc60000000004 */
[----:B------:R-:W-:Y:S01]  /*1750*/  FFMA R7, R7, R24, R6 ;  /* 0x0000001807077223 */ /* 0x000fe20000000006 */
[----:B------:R-:W-:Y:S02]  /*1760*/  IADD3 R33, PT, PT, R33, 0xe, RZ ;  /* 0x0000000e21217810 */ /* 0x000fe40007ffe0ff */
[----:B------:R-:W-:Y:S01]  /*1770*/  IADD3 R31, PT, PT, R31, 0x1, RZ ;  /* 0x000000011f1f7810 */ /* 0x000fe20007ffe0ff */
[-C--:B------:R-:W-:Y:S01]  /*1780*/  FFMA R17, R14, R27.reuse, R13 ;  /* 0x0000001b0e117223 */ /* 0x080fe2000000000d */
[----:B------:R-:W-:Y:S02]  /*1790*/  IADD3 R32, PT, PT, R32, 0xe, RZ ;  /* 0x0000000e20207810 */ /* 0x000fe40007ffe0ff */
[----:B------:R-:W-:Y:S01]  /*17a0*/  IADD3 R38, PT, PT, R38, 0x3, RZ ;  /* 0x0000000326267810 */ /* 0x000fe20007ffe0ff */
[----:B------:R-:W-:Y:S01]  /*17b0*/  FFMA R27, R8, R27, R7 ;  /* 0x0000001b081b7223 */ /* 0x000fe20000000007 */
[----:B------:R-:W-:Y:S02]  /*17c0*/  IADD3 R37, PT, PT, R37, 0x3, RZ ;  /* 0x0000000325257810 */ /* 0x000fe40007ffe0ff */
[----:B------:R-:W-:-:S02]  /*17d0*/  IADD3 R36, PT, PT, R36, 0x3, RZ ;  /* 0x0000000324247810 */ /* 0x000fc40007ffe0ff */
[----:B------:R-:W-:Y:S02]  /*17e0*/  IADD3 R35, PT, PT, R35, 0x3, RZ ;  /* 0x0000000323237810 */ /* 0x000fe40007ffe0ff */
[----:B------:R-:W-:Y:S01]  /*17f0*/  IADD3 R34, PT, PT, R34, 0x3, RZ ;  /* 0x0000000322227810 */ /* 0x000fe20007ffe0ff */
[----:B------:R-:W-:Y:S06]  /*1800*/  BRA.U UP0, `(.L_x_8) ;  /* 0xffffffed00ac7547 */ /* 0x000fec000b83ffff */
[----:B------:R-:W-:Y:S05]  /*1810*/  @P4 BRA `(.L_x_9) ;  /* 0xffffffe8006c4947 */ /* 0x000fea000383ffff */
[----:B------:R-:W0:Y:S01]  /*1820*/  LDC.64 R4, c[0x0][0x390] ;  /* 0x0000e400ff047b82 */ /* 0x000e220000000a00 */
[----:B------:R-:W-:-:S05]  /*1830*/  IMAD R0, R0, 0xe, RZ ;  /* 0x0000000e00007824 */ /* 0x000fca00078e02ff */
[----:B------:R-:W-:-:S05]  /*1840*/  IADD3 R3, PT, PT, R0, R3, RZ ;  /* 0x0000000300037210 */ /* 0x000fca0007ffe0ff */
[----:B------:R-:W-:-:S04]  /*1850*/  IMAD R3, R2, 0xc4, R3 ;  /* 0x000000c402037824 */ /* 0x000fc800078e0203 */
[----:B0-----:R-:W-:-:S05]  /*1860*/  IMAD.WIDE.U32 R2, R3, 0x4, R4 ;  /* 0x0000000403027825 */ /* 0x001fca00078e0004 */
[----:B------:R-:W-:Y:S04]  /*1870*/  STG.E desc[UR8][R2.64], R17 ;  /* 0x0000001102007986 */ /* 0x000fe8000c101908 */
[----:B------:R-:W-:Y:S01]  /*1880*/  STG.E desc[UR8][R2.64+0x1c], R27 ;  /* 0x00001c1b02007986 */ /* 0x000fe2000c101908 */
[----:B------:R-:W-:Y:S05]  /*1890*/  EXIT ;  /* 0x000000000000794d */ /* 0x000fea0003800000 */
.L_x_10:
[----:B------:R-:W-:-:S00]  /*18a0*/  BRA `(.L_x_10) ;  /* 0xfffffffc00fc7947 */ /* 0x000fc0000383ffff */
[----:B------:R-:W-:-:S00]  /*18b0*/  NOP ;  /* 0x0000000000007918 */ /* 0x000fc00000000000 */
        /* <DEDUP_REMOVED lines=12> */
.L_x_11:


//--------------------- .nv.shared.default_function_kernel0 --------------------------
	.section	.nv.shared.default_function_kernel0,"aw",@nobits
	.sectionflags	@""
	.align	4
.nv.shared.default_function_kernel0:
	.zero		8192


//--------------------- .nv.shared.reserved.0     --------------------------
	.section	.nv.shared.reserved.0,"aw",@nobits
	.weak		__nv_reservedSMEM_offset_0_alias
	.size		__nv_reservedSMEM_offset_0_alias, 0, 64
	.other		__nv_reservedSMEM_offset_0_alias,@"STO_CUDA_RESERVED_SHARED STV_DEFAULT"
__nv_reservedSMEM_offset_0_alias:
	.zero		0
	.zero		64


//--------------------- .nv.constant0.default_function_kernel0 --------------------------
	.section	.nv.constant0.default_function_kernel0,"a",@progbits
	.sectionflags	@""
	.align	4
.nv.constant0.default_function_kernel0:
	.zero		920


//--------------------- SYMBOLS --------------------------

	.type		.nv.reservedSmem.offset0,@object
	.size		.nv.reservedSmem.offset0,0x4
	.type		.nv.reservedSmem.cap,@object
	.size		.nv.reservedSmem.cap,0x4
